//
// Generated by NVIDIA NVVM Compiler
//
// Compiler Build ID: CL-36424714
// Cuda compilation tools, release 13.0, V13.0.88
// Based on NVVM 20.0.0
//

.version 9.0
.target sm_100
.address_size 64

	// .globl	_Z15convolution_gpuP5PixelS0_S0_Pfiiii

.visible .entry _Z15convolution_gpuP5PixelS0_S0_Pfiiii(
	.param .u64 .ptr .align 1 _Z15convolution_gpuP5PixelS0_S0_Pfiiii_param_0,
	.param .u64 .ptr .align 1 _Z15convolution_gpuP5PixelS0_S0_Pfiiii_param_1,
	.param .u64 .ptr .align 1 _Z15convolution_gpuP5PixelS0_S0_Pfiiii_param_2,
	.param .u64 .ptr .align 1 _Z15convolution_gpuP5PixelS0_S0_Pfiiii_param_3,
	.param .u32 _Z15convolution_gpuP5PixelS0_S0_Pfiiii_param_4,
	.param .u32 _Z15convolution_gpuP5PixelS0_S0_Pfiiii_param_5,
	.param .u32 _Z15convolution_gpuP5PixelS0_S0_Pfiiii_param_6,
	.param .u32 _Z15convolution_gpuP5PixelS0_S0_Pfiiii_param_7
)
{
	.reg .pred 	%p<25>;
	.reg .b32 	%r<63>;
	.reg .b32 	%f<319>;
	.reg .b64 	%rd<64>;

	ld.param.u64 	%rd12, [_Z15convolution_gpuP5PixelS0_S0_Pfiiii_param_0];
	ld.param.u64 	%rd13, [_Z15convolution_gpuP5PixelS0_S0_Pfiiii_param_1];
	ld.param.u64 	%rd11, [_Z15convolution_gpuP5PixelS0_S0_Pfiiii_param_2];
	ld.param.u64 	%rd14, [_Z15convolution_gpuP5PixelS0_S0_Pfiiii_param_3];
	ld.param.u32 	%r30, [_Z15convolution_gpuP5PixelS0_S0_Pfiiii_param_4];
	ld.param.u32 	%r31, [_Z15convolution_gpuP5PixelS0_S0_Pfiiii_param_6];
	ld.param.u32 	%r32, [_Z15convolution_gpuP5PixelS0_S0_Pfiiii_param_7];
	cvta.to.global.u64 	%rd1, %rd12;
	cvta.to.global.u64 	%rd2, %rd14;
	cvta.to.global.u64 	%rd3, %rd13;
	mov.u32 	%r33, %tid.x;
	mov.u32 	%r34, %ctaid.x;
	mov.u32 	%r35, %ntid.x;
	mad.lo.s32 	%r36, %r34, %r35, %r33;
	div.s32 	%r37, %r36, %r30;
	setp.ge.s32 	%p1, %r36, %r32;
	mad.lo.s32 	%r38, %r30, %r37, %r30;
	sub.s32 	%r39, %r38, %r31;
	setp.gt.s32 	%p2, %r36, %r39;
	or.pred  	%p3, %p1, %p2;
	@%p3 bra 	$L__BB0_14;
	setp.lt.s32 	%p4, %r31, 1;
	@%p4 bra 	$L__BB0_13;
	and.b32  	%r3, %r31, 7;
	setp.lt.u32 	%p5, %r31, 8;
	mov.b32 	%r56, 0;
	@%p5 bra 	$L__BB0_5;
	and.b32  	%r56, %r31, 2147483640;
	neg.s32 	%r54, %r56;
	add.s64 	%rd62, %rd2, 16;
	add.s64 	%rd5, %rd1, 48;
	mov.u32 	%r53, %r36;
$L__BB0_4:
	.pragma "nounroll";
	mul.wide.s32 	%rd15, %r53, 12;
	add.s64 	%rd16, %rd5, %rd15;
	ld.global.f32 	%f77, [%rd62+-16];
	ld.global.f32 	%f78, [%rd16+-48];
	fma.rn.f32 	%f79, %f77, %f78, %f292;
	ld.global.f32 	%f80, [%rd16+-44];
	fma.rn.f32 	%f81, %f77, %f80, %f293;
	ld.global.f32 	%f82, [%rd16+-40];
	fma.rn.f32 	%f83, %f77, %f82, %f294;
	ld.global.f32 	%f84, [%rd62+-12];
	ld.global.f32 	%f85, [%rd16+-36];
	fma.rn.f32 	%f86, %f84, %f85, %f79;
	ld.global.f32 	%f87, [%rd16+-32];
	fma.rn.f32 	%f88, %f84, %f87, %f81;
	ld.global.f32 	%f89, [%rd16+-28];
	fma.rn.f32 	%f90, %f84, %f89, %f83;
	ld.global.f32 	%f91, [%rd62+-8];
	ld.global.f32 	%f92, [%rd16+-24];
	fma.rn.f32 	%f93, %f91, %f92, %f86;
	ld.global.f32 	%f94, [%rd16+-20];
	fma.rn.f32 	%f95, %f91, %f94, %f88;
	ld.global.f32 	%f96, [%rd16+-16];
	fma.rn.f32 	%f97, %f91, %f96, %f90;
	ld.global.f32 	%f98, [%rd62+-4];
	ld.global.f32 	%f99, [%rd16+-12];
	fma.rn.f32 	%f100, %f98, %f99, %f93;
	ld.global.f32 	%f101, [%rd16+-8];
	fma.rn.f32 	%f102, %f98, %f101, %f95;
	ld.global.f32 	%f103, [%rd16+-4];
	fma.rn.f32 	%f104, %f98, %f103, %f97;
	ld.global.f32 	%f105, [%rd62];
	ld.global.f32 	%f106, [%rd16];
	fma.rn.f32 	%f107, %f105, %f106, %f100;
	ld.global.f32 	%f108, [%rd16+4];
	fma.rn.f32 	%f109, %f105, %f108, %f102;
	ld.global.f32 	%f110, [%rd16+8];
	fma.rn.f32 	%f111, %f105, %f110, %f104;
	ld.global.f32 	%f112, [%rd62+4];
	ld.global.f32 	%f113, [%rd16+12];
	fma.rn.f32 	%f114, %f112, %f113, %f107;
	ld.global.f32 	%f115, [%rd16+16];
	fma.rn.f32 	%f116, %f112, %f115, %f109;
	ld.global.f32 	%f117, [%rd16+20];
	fma.rn.f32 	%f118, %f112, %f117, %f111;
	ld.global.f32 	%f119, [%rd62+8];
	ld.global.f32 	%f120, [%rd16+24];
	fma.rn.f32 	%f121, %f119, %f120, %f114;
	ld.global.f32 	%f122, [%rd16+28];
	fma.rn.f32 	%f123, %f119, %f122, %f116;
	ld.global.f32 	%f124, [%rd16+32];
	fma.rn.f32 	%f125, %f119, %f124, %f118;
	ld.global.f32 	%f126, [%rd62+12];
	ld.global.f32 	%f127, [%rd16+36];
	fma.rn.f32 	%f292, %f126, %f127, %f121;
	ld.global.f32 	%f128, [%rd16+40];
	fma.rn.f32 	%f293, %f126, %f128, %f123;
	ld.global.f32 	%f129, [%rd16+44];
	fma.rn.f32 	%f294, %f126, %f129, %f125;
	add.s32 	%r54, %r54, 8;
	add.s64 	%rd62, %rd62, 32;
	add.s32 	%r53, %r53, 8;
	setp.ne.s32 	%p6, %r54, 0;
	@%p6 bra 	$L__BB0_4;
$L__BB0_5:
	setp.eq.s32 	%p7, %r3, 0;
	@%p7 bra 	$L__BB0_13;
	and.b32  	%r11, %r31, 3;
	setp.lt.u32 	%p8, %r3, 4;
	@%p8 bra 	$L__BB0_8;
	mul.wide.u32 	%rd17, %r56, 4;
	add.s64 	%rd18, %rd2, %rd17;
	ld.global.f32 	%f131, [%rd18];
	add.s32 	%r41, %r56, %r36;
	mul.wide.s32 	%rd19, %r41, 12;
	add.s64 	%rd20, %rd1, %rd19;
	ld.global.f32 	%f132, [%rd20];
	fma.rn.f32 	%f133, %f131, %f132, %f292;
	ld.global.f32 	%f134, [%rd20+4];
	fma.rn.f32 	%f135, %f131, %f134, %f293;
	ld.global.f32 	%f136, [%rd20+8];
	fma.rn.f32 	%f137, %f131, %f136, %f294;
	ld.global.f32 	%f138, [%rd18+4];
	ld.global.f32 	%f139, [%rd20+12];
	fma.rn.f32 	%f140, %f138, %f139, %f133;
	ld.global.f32 	%f141, [%rd20+16];
	fma.rn.f32 	%f142, %f138, %f141, %f135;
	ld.global.f32 	%f143, [%rd20+20];
	fma.rn.f32 	%f144, %f138, %f143, %f137;
	ld.global.f32 	%f145, [%rd18+8];
	ld.global.f32 	%f146, [%rd20+24];
	fma.rn.f32 	%f147, %f145, %f146, %f140;
	ld.global.f32 	%f148, [%rd20+28];
	fma.rn.f32 	%f149, %f145, %f148, %f142;
	ld.global.f32 	%f150, [%rd20+32];
	fma.rn.f32 	%f151, %f145, %f150, %f144;
	ld.global.f32 	%f152, [%rd18+12];
	ld.global.f32 	%f153, [%rd20+36];
	fma.rn.f32 	%f292, %f152, %f153, %f147;
	ld.global.f32 	%f154, [%rd20+40];
	fma.rn.f32 	%f293, %f152, %f154, %f149;
	ld.global.f32 	%f155, [%rd20+44];
	fma.rn.f32 	%f294, %f152, %f155, %f151;
	add.s32 	%r56, %r56, 4;
$L__BB0_8:
	setp.eq.s32 	%p9, %r11, 0;
	@%p9 bra 	$L__BB0_13;
	setp.eq.s32 	%p10, %r11, 1;
	@%p10 bra 	$L__BB0_11;
	mul.wide.u32 	%rd21, %r56, 4;
	add.s64 	%rd22, %rd2, %rd21;
	ld.global.f32 	%f157, [%rd22];
	add.s32 	%r42, %r56, %r36;
	mul.wide.s32 	%rd23, %r42, 12;
	add.s64 	%rd24, %rd1, %rd23;
	ld.global.f32 	%f158, [%rd24];
	fma.rn.f32 	%f159, %f157, %f158, %f292;
	ld.global.f32 	%f160, [%rd24+4];
	fma.rn.f32 	%f161, %f157, %f160, %f293;
	ld.global.f32 	%f162, [%rd24+8];
	fma.rn.f32 	%f163, %f157, %f162, %f294;
	ld.global.f32 	%f164, [%rd22+4];
	ld.global.f32 	%f165, [%rd24+12];
	fma.rn.f32 	%f292, %f164, %f165, %f159;
	ld.global.f32 	%f166, [%rd24+16];
	fma.rn.f32 	%f293, %f164, %f166, %f161;
	ld.global.f32 	%f167, [%rd24+20];
	fma.rn.f32 	%f294, %f164, %f167, %f163;
	add.s32 	%r56, %r56, 2;
$L__BB0_11:
	and.b32  	%r43, %r31, 1;
	setp.eq.b32 	%p11, %r43, 1;
	not.pred 	%p12, %p11;
	@%p12 bra 	$L__BB0_13;
	mul.wide.u32 	%rd25, %r56, 4;
	add.s64 	%rd26, %rd2, %rd25;
	ld.global.f32 	%f168, [%rd26];
	add.s32 	%r44, %r56, %r36;
	mul.wide.s32 	%rd27, %r44, 12;
	add.s64 	%rd28, %rd1, %rd27;
	ld.global.f32 	%f169, [%rd28];
	fma.rn.f32 	%f292, %f168, %f169, %f292;
	ld.global.f32 	%f170, [%rd28+4];
	fma.rn.f32 	%f293, %f168, %f170, %f293;
	ld.global.f32 	%f171, [%rd28+8];
	fma.rn.f32 	%f294, %f168, %f171, %f294;
$L__BB0_13:
	mul.wide.s32 	%rd29, %r36, 12;
	add.s64 	%rd30, %rd3, %rd29;
	st.global.f32 	[%rd30], %f292;
	st.global.f32 	[%rd30+4], %f293;
	st.global.f32 	[%rd30+8], %f294;
$L__BB0_14:
	setp.gt.s32 	%p13, %r36, %r39;
	bar.sync 	0;
	add.s32 	%r45, %r31, -1;
	mul.lo.s32 	%r46, %r45, %r30;
	sub.s32 	%r47, %r32, %r46;
	setp.ge.s32 	%p14, %r36, %r47;
	or.pred  	%p15, %p14, %p13;
	@%p15 bra 	$L__BB0_28;
	setp.lt.s32 	%p16, %r31, 1;
	@%p16 bra 	$L__BB0_27;
	and.b32  	%r16, %r31, 7;
	setp.lt.u32 	%p17, %r31, 8;
	mov.b32 	%r61, 0;
	@%p17 bra 	$L__BB0_19;
	and.b32  	%r61, %r31, 2147483640;
	neg.s32 	%r59, %r61;
	shl.b32 	%r19, %r30, 3;
	add.s64 	%rd63, %rd2, 16;
	mul.wide.s32 	%rd33, %r30, 12;
	mov.u32 	%r58, %r36;
$L__BB0_18:
	.pragma "nounroll";
	ld.global.f32 	%f176, [%rd63+-16];
	mul.wide.s32 	%rd31, %r58, 12;
	add.s64 	%rd32, %rd3, %rd31;
	ld.global.f32 	%f177, [%rd32];
	fma.rn.f32 	%f178, %f176, %f177, %f316;
	ld.global.f32 	%f179, [%rd32+4];
	fma.rn.f32 	%f180, %f176, %f179, %f317;
	ld.global.f32 	%f181, [%rd32+8];
	fma.rn.f32 	%f182, %f176, %f181, %f318;
	ld.global.f32 	%f183, [%rd63+-12];
	add.s64 	%rd34, %rd32, %rd33;
	ld.global.f32 	%f184, [%rd34];
	fma.rn.f32 	%f185, %f183, %f184, %f178;
	ld.global.f32 	%f186, [%rd34+4];
	fma.rn.f32 	%f187, %f183, %f186, %f180;
	ld.global.f32 	%f188, [%rd34+8];
	fma.rn.f32 	%f189, %f183, %f188, %f182;
	ld.global.f32 	%f190, [%rd63+-8];
	add.s64 	%rd35, %rd34, %rd33;
	ld.global.f32 	%f191, [%rd35];
	fma.rn.f32 	%f192, %f190, %f191, %f185;
	ld.global.f32 	%f193, [%rd35+4];
	fma.rn.f32 	%f194, %f190, %f193, %f187;
	ld.global.f32 	%f195, [%rd35+8];
	fma.rn.f32 	%f196, %f190, %f195, %f189;
	ld.global.f32 	%f197, [%rd63+-4];
	add.s64 	%rd36, %rd35, %rd33;
	ld.global.f32 	%f198, [%rd36];
	fma.rn.f32 	%f199, %f197, %f198, %f192;
	ld.global.f32 	%f200, [%rd36+4];
	fma.rn.f32 	%f201, %f197, %f200, %f194;
	ld.global.f32 	%f202, [%rd36+8];
	fma.rn.f32 	%f203, %f197, %f202, %f196;
	ld.global.f32 	%f204, [%rd63];
	add.s64 	%rd37, %rd36, %rd33;
	ld.global.f32 	%f205, [%rd37];
	fma.rn.f32 	%f206, %f204, %f205, %f199;
	ld.global.f32 	%f207, [%rd37+4];
	fma.rn.f32 	%f208, %f204, %f207, %f201;
	ld.global.f32 	%f209, [%rd37+8];
	fma.rn.f32 	%f210, %f204, %f209, %f203;
	ld.global.f32 	%f211, [%rd63+4];
	add.s64 	%rd38, %rd37, %rd33;
	ld.global.f32 	%f212, [%rd38];
	fma.rn.f32 	%f213, %f211, %f212, %f206;
	ld.global.f32 	%f214, [%rd38+4];
	fma.rn.f32 	%f215, %f211, %f214, %f208;
	ld.global.f32 	%f216, [%rd38+8];
	fma.rn.f32 	%f217, %f211, %f216, %f210;
	ld.global.f32 	%f218, [%rd63+8];
	add.s64 	%rd39, %rd38, %rd33;
	ld.global.f32 	%f219, [%rd39];
	fma.rn.f32 	%f220, %f218, %f219, %f213;
	ld.global.f32 	%f221, [%rd39+4];
	fma.rn.f32 	%f222, %f218, %f221, %f215;
	ld.global.f32 	%f223, [%rd39+8];
	fma.rn.f32 	%f224, %f218, %f223, %f217;
	ld.global.f32 	%f225, [%rd63+12];
	add.s64 	%rd40, %rd39, %rd33;
	ld.global.f32 	%f226, [%rd40];
	fma.rn.f32 	%f316, %f225, %f226, %f220;
	ld.global.f32 	%f227, [%rd40+4];
	fma.rn.f32 	%f317, %f225, %f227, %f222;
	ld.global.f32 	%f228, [%rd40+8];
	fma.rn.f32 	%f318, %f225, %f228, %f224;
	add.s32 	%r59, %r59, 8;
	add.s32 	%r58, %r58, %r19;
	add.s64 	%rd63, %rd63, 32;
	setp.ne.s32 	%p18, %r59, 0;
	@%p18 bra 	$L__BB0_18;
$L__BB0_19:
	setp.eq.s32 	%p19, %r16, 0;
	@%p19 bra 	$L__BB0_27;
	and.b32  	%r25, %r31, 3;
	setp.lt.u32 	%p20, %r16, 4;
	@%p20 bra 	$L__BB0_22;
	mul.wide.u32 	%rd41, %r61, 4;
	add.s64 	%rd42, %rd2, %rd41;
	ld.global.f32 	%f230, [%rd42];
	mad.lo.s32 	%r49, %r61, %r30, %r36;
	mul.wide.s32 	%rd43, %r49, 12;
	add.s64 	%rd44, %rd3, %rd43;
	ld.global.f32 	%f231, [%rd44];
	fma.rn.f32 	%f232, %f230, %f231, %f316;
	ld.global.f32 	%f233, [%rd44+4];
	fma.rn.f32 	%f234, %f230, %f233, %f317;
	ld.global.f32 	%f235, [%rd44+8];
	fma.rn.f32 	%f236, %f230, %f235, %f318;
	ld.global.f32 	%f237, [%rd42+4];
	mul.wide.s32 	%rd45, %r30, 12;
	add.s64 	%rd46, %rd44, %rd45;
	ld.global.f32 	%f238, [%rd46];
	fma.rn.f32 	%f239, %f237, %f238, %f232;
	ld.global.f32 	%f240, [%rd46+4];
	fma.rn.f32 	%f241, %f237, %f240, %f234;
	ld.global.f32 	%f242, [%rd46+8];
	fma.rn.f32 	%f243, %f237, %f242, %f236;
	ld.global.f32 	%f244, [%rd42+8];
	add.s64 	%rd47, %rd46, %rd45;
	ld.global.f32 	%f245, [%rd47];
	fma.rn.f32 	%f246, %f244, %f245, %f239;
	ld.global.f32 	%f247, [%rd47+4];
	fma.rn.f32 	%f248, %f244, %f247, %f241;
	ld.global.f32 	%f249, [%rd47+8];
	fma.rn.f32 	%f250, %f244, %f249, %f243;
	ld.global.f32 	%f251, [%rd42+12];
	add.s64 	%rd48, %rd47, %rd45;
	ld.global.f32 	%f252, [%rd48];
	fma.rn.f32 	%f316, %f251, %f252, %f246;
	ld.global.f32 	%f253, [%rd48+4];
	fma.rn.f32 	%f317, %f251, %f253, %f248;
	ld.global.f32 	%f254, [%rd48+8];
	fma.rn.f32 	%f318, %f251, %f254, %f250;
	add.s32 	%r61, %r61, 4;
$L__BB0_22:
	setp.eq.s32 	%p21, %r25, 0;
	@%p21 bra 	$L__BB0_27;
	setp.eq.s32 	%p22, %r25, 1;
	@%p22 bra 	$L__BB0_25;
	mul.wide.u32 	%rd49, %r61, 4;
	add.s64 	%rd50, %rd2, %rd49;
	ld.global.f32 	%f256, [%rd50];
	mad.lo.s32 	%r50, %r61, %r30, %r36;
	mul.wide.s32 	%rd51, %r50, 12;
	add.s64 	%rd52, %rd3, %rd51;
	ld.global.f32 	%f257, [%rd52];
	fma.rn.f32 	%f258, %f256, %f257, %f316;
	ld.global.f32 	%f259, [%rd52+4];
	fma.rn.f32 	%f260, %f256, %f259, %f317;
	ld.global.f32 	%f261, [%rd52+8];
	fma.rn.f32 	%f262, %f256, %f261, %f318;
	ld.global.f32 	%f263, [%rd50+4];
	mul.wide.s32 	%rd53, %r30, 12;
	add.s64 	%rd54, %rd52, %rd53;
	ld.global.f32 	%f264, [%rd54];
	fma.rn.f32 	%f316, %f263, %f264, %f258;
	ld.global.f32 	%f265, [%rd54+4];
	fma.rn.f32 	%f317, %f263, %f265, %f260;
	ld.global.f32 	%f266, [%rd54+8];
	fma.rn.f32 	%f318, %f263, %f266, %f262;
	add.s32 	%r61, %r61, 2;
$L__BB0_25:
	and.b32  	%r51, %r31, 1;
	setp.eq.b32 	%p23, %r51, 1;
	not.pred 	%p24, %p23;
	@%p24 bra 	$L__BB0_27;
	mul.wide.u32 	%rd55, %r61, 4;
	add.s64 	%rd56, %rd2, %rd55;
	ld.global.f32 	%f267, [%rd56];
	mad.lo.s32 	%r52, %r61, %r30, %r36;
	mul.wide.s32 	%rd57, %r52, 12;
	add.s64 	%rd58, %rd3, %rd57;
	ld.global.f32 	%f268, [%rd58];
	fma.rn.f32 	%f316, %f267, %f268, %f316;
	ld.global.f32 	%f269, [%rd58+4];
	fma.rn.f32 	%f317, %f267, %f269, %f317;
	ld.global.f32 	%f270, [%rd58+8];
	fma.rn.f32 	%f318, %f267, %f270, %f318;
$L__BB0_27:
	cvta.to.global.u64 	%rd59, %rd11;
	mul.wide.s32 	%rd60, %r36, 12;
	add.s64 	%rd61, %rd59, %rd60;
	st.global.f32 	[%rd61], %f316;
	st.global.f32 	[%rd61+4], %f317;
	st.global.f32 	[%rd61+8], %f318;
$L__BB0_28:
	ret;

}


// ===== COMPILED SASS (sm_100) =====

	.target	sm_100

	.elftype	@"ET_EXEC"


//--------------------- .note.nv.tkinfo           --------------------------
	.section	.note.nv.tkinfo,"",@"SHT_NOTE"
	.sectionflags	@"SHF_NOTE_NV_TKINFO"
	.tkinfo
        /*0018*/ 	.word	0x00000002
        /*0030*/ 	.string	""
        /*0030*/ 	.string	"ptxas"
        /*0030*/ 	.string	"Cuda compilation tools, release 13.0, V13.0.88"
        /*0030*/ 	.string	"Build cuda_13.0.r13.0/compiler.36424714_0"
        /*0030*/ 	.string	"-arch sm_100 -m 64 "



//--------------------- .note.nv.cuinfo           --------------------------
	.section	.note.nv.cuinfo,"",@"SHT_NOTE"
	.sectionflags	@"SHF_NOTE_NV_CUINFO"
        /*0018*/ 	.short	0x0002
        /*001a*/ 	.short	0x0064
        /*001c*/ 	.short	0x0082
	.zero		2


//--------------------- .nv.info                  --------------------------
	.section	.nv.info,"",@"SHT_CUDA_INFO"
	.align	4


	//----- nvinfo : EIATTR_REGCOUNT
	.align		4
        /*0000*/ 	.byte	0x04, 0x2f
        /*0002*/ 	.short	(.L_1 - .L_0)
	.align		4
.L_0:
        /*0004*/ 	.word	index@(_Z15convolution_gpuP5PixelS0_S0_Pfiiii)
        /*0008*/ 	.word	0x00000020


	//----- nvinfo : EIATTR_FRAME_SIZE
	.align		4
.L_1:
        /*000c*/ 	.byte	0x04, 0x11
        /*000e*/ 	.short	(.L_3 - .L_2)
	.align		4
.L_2:
        /*0010*/ 	.word	index@(_Z15convolution_gpuP5PixelS0_S0_Pfiiii)
        /*0014*/ 	.word	0x00000000


	//----- nvinfo : EIATTR_MIN_STACK_SIZE
	.align		4
.L_3:
        /*0018*/ 	.byte	0x04, 0x12
        /*001a*/ 	.short	(.L_5 - .L_4)
	.align		4
.L_4:
        /*001c*/ 	.word	index@(_Z15convolution_gpuP5PixelS0_S0_Pfiiii)
        /*0020*/ 	.word	0x00000000
.L_5:


//--------------------- .nv.compat                --------------------------
	.section	.nv.compat,"",@"SHT_CUDA_COMPAT_INFO"
	.align	4
        /*0000*/ 	.byte	0x02, 0x09, 0x00, 0x00, 0x02, 0x02, 0x01, 0x00, 0x02, 0x05, 0x05, 0x00, 0x03, 0x07, 0x01, 0x01
        /*0010*/ 	.byte	0x02, 0x03, 0x00, 0x00, 0x02, 0x06, 0x01, 0x00, 0x04, 0x0b, 0x08, 0x00, 0x09, 0x00, 0x00, 0x00
        /*0020*/ 	.byte	0x00, 0x00, 0x00, 0x00


//--------------------- .nv.info._Z15convolution_gpuP5PixelS0_S0_Pfiiii --------------------------
	.section	.nv.info._Z15convolution_gpuP5PixelS0_S0_Pfiiii,"",@"SHT_CUDA_INFO"
	.sectionflags	@""
	.align	4


	//----- nvinfo : EIATTR_CUDA_API_VERSION
	.align		4
        /*0000*/ 	.byte	0x04, 0x37
        /*0002*/ 	.short	(.L_7 - .L_6)
.L_6:
        /*0004*/ 	.word	0x00000082


	//----- nvinfo : EIATTR_KPARAM_INFO
	.align		4
.L_7:
        /*0008*/ 	.byte	0x04, 0x17
        /*000a*/ 	.short	(.L_9 - .L_8)
.L_8:
        /*000c*/ 	.word	0x00000000
        /*0010*/ 	.short	0x0007
        /*0012*/ 	.short	0x002c
        /*0014*/ 	.byte	0x00, 0xf0, 0x11, 0x00


	//----- nvinfo : EIATTR_KPARAM_INFO
	.align		4
.L_9:
        /*0018*/ 	.byte	0x04, 0x17
        /*001a*/ 	.short	(.L_11 - .L_10)
.L_10:
        /*001c*/ 	.word	0x00000000
        /*0020*/ 	.short	0x0006
        /*0022*/ 	.short	0x0028
        /*0024*/ 	.byte	0x00, 0xf0, 0x11, 0x00


	//----- nvinfo : EIATTR_KPARAM_INFO
	.align		4
.L_11:
        /*0028*/ 	.byte	0x04, 0x17
        /*002a*/ 	.short	(.L_13 - .L_12)
.L_12:
        /*002c*/ 	.word	0x00000000
        /*0030*/ 	.short	0x0005
        /*0032*/ 	.short	0x0024
        /*0034*/ 	.byte	0x00, 0xf0, 0x11, 0x00


	//----- nvinfo : EIATTR_KPARAM_INFO
	.align		4
.L_13:
        /*0038*/ 	.byte	0x04, 0x17
        /*003a*/ 	.short	(.L_15 - .L_14)
.L_14:
        /*003c*/ 	.word	0x00000000
        /*0040*/ 	.short	0x0004
        /*0042*/ 	.short	0x0020
        /*0044*/ 	.byte	0x00, 0xf0, 0x11, 0x00


	//----- nvinfo : EIATTR_KPARAM_INFO
	.align		4
.L_15:
        /*0048*/ 	.byte	0x04, 0x17
        /*004a*/ 	.short	(.L_17 - .L_16)
.L_16:
        /*004c*/ 	.word	0x00000000
        /*0050*/ 	.short	0x0003
        /*0052*/ 	.short	0x0018
        /*0054*/ 	.byte	0x00, 0xf5, 0x21, 0x00


	//----- nvinfo : EIATTR_KPARAM_INFO
	.align		4
.L_17:
        /*0058*/ 	.byte	0x04, 0x17
        /*005a*/ 	.short	(.L_19 - .L_18)
.L_18:
        /*005c*/ 	.word	0x00000000
        /*0060*/ 	.short	0x0002
        /*0062*/ 	.short	0x0010
        /*0064*/ 	.byte	0x00, 0xf5, 0x21, 0x00


	//----- nvinfo : EIATTR_KPARAM_INFO
	.align		4
.L_19:
        /*0068*/ 	.byte	0x04, 0x17
        /*006a*/ 	.short	(.L_21 - .L_20)
.L_20:
        /*006c*/ 	.word	0x00000000
        /*0070*/ 	.short	0x0001
        /*0072*/ 	.short	0x0008
        /*0074*/ 	.byte	0x00, 0xf5, 0x21, 0x00


	//----- nvinfo : EIATTR_KPARAM_INFO
	.align		4
.L_21:
        /*0078*/ 	.byte	0x04, 0x17
        /*007a*/ 	.short	(.L_23 - .L_22)
.L_22:
        /*007c*/ 	.word	0x00000000
        /*0080*/ 	.short	0x0000
        /*0082*/ 	.short	0x0000
        /*0084*/ 	.byte	0x00, 0xf5, 0x21, 0x00


	//----- nvinfo : EIATTR_SPARSE_MMA_MASK
	.align		4
.L_23:
        /*0088*/ 	.byte	0x03, 0x50
        /*008a*/ 	.short	0x0000


	//----- nvinfo : EIATTR_MAXREG_COUNT
	.align		4
        /*008c*/ 	.byte	0x03, 0x1b
        /*008e*/ 	.short	0x00ff


	//----- nvinfo : EIATTR_NUM_BARRIERS
	.align		4
        /*0090*/ 	.byte	0x02, 0x4c
        /*0092*/ 	.byte	0x01
	.zero		1


	//----- nvinfo : EIATTR_MERCURY_ISA_VERSION
	.align		4
        /*0094*/ 	.byte	0x03, 0x5f
        /*0096*/ 	.short	0x0101


	//----- nvinfo : EIATTR_VRC_CTA_INIT_COUNT
	.align		4
        /*0098*/ 	.byte	0x02, 0x4a
	.zero		1
	.zero		1


	//----- nvinfo : EIATTR_EXIT_INSTR_OFFSETS
	.align		4
        /*009c*/ 	.byte	0x04, 0x1c
        /*009e*/ 	.short	(.L_25 - .L_24)


	//   ....[0]....
.L_24:
        /*00a0*/ 	.word	0x00000ce0


	//   ....[1]....
        /*00a4*/ 	.word	0x000017b0


	//----- nvinfo : EIATTR_CRS_STACK_SIZE
	.align		4
.L_25:
        /*00a8*/ 	.byte	0x04, 0x1e
        /*00aa*/ 	.short	(.L_27 - .L_26)
.L_26:
        /*00ac*/ 	.word	0x00000000


	//----- nvinfo : EIATTR_CBANK_PARAM_SIZE
	.align		4
.L_27:
        /*00b0*/ 	.byte	0x03, 0x19
        /*00b2*/ 	.short	0x0030


	//----- nvinfo : EIATTR_PARAM_CBANK
	.align		4
        /*00b4*/ 	.byte	0x04, 0x0a
        /*00b6*/ 	.short	(.L_29 - .L_28)
	.align		4
.L_28:
        /*00b8*/ 	.word	index@(.nv.constant0._Z15convolution_gpuP5PixelS0_S0_Pfiiii)
        /*00bc*/ 	.short	0x0380
        /*00be*/ 	.short	0x0030


	//----- nvinfo : EIATTR_SW_WAR
	.align		4
.L_29:
        /*00c0*/ 	.byte	0x04, 0x36
        /*00c2*/ 	.short	(.L_31 - .L_30)
.L_30:
        /*00c4*/ 	.word	0x00000008
.L_31:


//--------------------- .nv.callgraph             --------------------------
	.section	.nv.callgraph,"",@"SHT_CUDA_CALLGRAPH"
	.align	4
	.sectionentsize	8
	.align		4
        /*0000*/ 	.word	0x00000000
	.align		4
        /*0004*/ 	.word	0xffffffff
	.align		4
        /*0008*/ 	.word	0x00000000
	.align		4
        /*000c*/ 	.word	0xfffffffe
	.align		4
        /*0010*/ 	.word	0x00000000
	.align		4
        /*0014*/ 	.word	0xfffffffd
	.align		4
        /*0018*/ 	.word	0x00000000
	.align		4
        /*001c*/ 	.word	0xfffffffc


//--------------------- .text._Z15convolution_gpuP5PixelS0_S0_Pfiiii --------------------------
	.section	.text._Z15convolution_gpuP5PixelS0_S0_Pfiiii,"ax",@progbits
	.align	128
        .global         _Z15convolution_gpuP5PixelS0_S0_Pfiiii
        .type           _Z15convolution_gpuP5PixelS0_S0_Pfiiii,@function
        .size           _Z15convolution_gpuP5PixelS0_S0_Pfiiii,(.L_x_12 - _Z15convolution_gpuP5PixelS0_S0_Pfiiii)
        .other          _Z15convolution_gpuP5PixelS0_S0_Pfiiii,@"STO_CUDA_ENTRY STV_DEFAULT"
_Z15convolution_gpuP5PixelS0_S0_Pfiiii:
.text._Z15convolution_gpuP5PixelS0_S0_Pfiiii:
[----:B------:R-:W-:Y:S08]  /*0000*/  LDC R1, c[0x0][0x37c] ;  /* 0x0000df00ff017b82 */ /* 0x000ff00000000800 */
[----:B------:R-:W0:Y:S01]  /*0010*/  LDC R13, c[0x0][0x3a0] ;  /* 0x0000e800ff0d7b82 */ /* 0x000e220000000800 */
[----:B------:R-:W1:Y:S01]  /*0020*/  S2R R0, SR_TID.X ;  /* 0x0000000000007919 */ /* 0x000e620000002100 */
[----:B------:R-:W2:Y:S01]  /*0030*/  LDCU.64 UR8, c[0x0][0x358] ;  /* 0x00006b00ff0877ac */ /* 0x000ea20008000a00 */
[----:B------:R-:W-:Y:S05]  /*0040*/  BSSY.RECONVERGENT B0, `(.L_x_0) ;  /* 0x00000c4000007945 */ /* 0x000fea0003800200 */
[----:B------:R-:W1:Y:S08]  /*0050*/  S2UR UR4, SR_CTAID.X ;  /* 0x00000000000479c3 */ /* 0x000e700000002500 */
[----:B------:R-:W1:Y:S01]  /*0060*/  LDC R5, c[0x0][0x360] ;  /* 0x0000d800ff057b82 */ /* 0x000e620000000800 */
[----:B0-----:R-:W-:-:S04]  /*0070*/  IABS R7, R13 ;  /* 0x0000000d00077213 */ /* 0x001fc80000000000 */
[----:B------:R-:W0:Y:S01]  /*0080*/  I2F.RP R4, R7 ;  /* 0x0000000700047306 */ /* 0x000e220000209400 */
[----:B-1----:R-:W-:-:S07]  /*0090*/  IMAD R0, R5, UR4, R0 ;  /* 0x0000000405007c24 */ /* 0x002fce000f8e0200 */
[----:B0-----:R-:W0:Y:S02]  /*00a0*/  MUFU.RCP R4, R4 ;  /* 0x0000000400047308 */ /* 0x001e240000001000 */
[----:B0-----:R-:W-:-:S06]  /*00b0*/  IADD3 R2, PT, PT, R4, 0xffffffe, RZ ;  /* 0x0ffffffe04027810 */ /* 0x001fcc0007ffe0ff */
[----:B------:R0:W1:Y:S02]  /*00c0*/  F2I.FTZ.U32.TRUNC.NTZ R3, R2 ;  /* 0x0000000200037305 */ /* 0x000064000021f000 */
[----:B0-----:R-:W-:Y:S01]  /*00d0*/  HFMA2 R2, -RZ, RZ, 0, 0 ;  /* 0x00000000ff027431 */ /* 0x001fe200000001ff */
[----:B-1----:R-:W-:-:S05]  /*00e0*/  IADD3 R6, PT, PT, RZ, -R3, RZ ;  /* 0x80000003ff067210 */ /* 0x002fca0007ffe0ff */
[----:B------:R-:W-:Y:S01]  /*00f0*/  IMAD R5, R6, R7, RZ ;  /* 0x0000000706057224 */ /* 0x000fe200078e02ff */
[----:B------:R-:W-:-:S03]  /*0100*/  IABS R6, R0 ;  /* 0x0000000000067213 */ /* 0x000fc60000000000 */
[----:B------:R-:W-:-:S06]  /*0110*/  IMAD.HI.U32 R3, R3, R5, R2 ;  /* 0x0000000503037227 */ /* 0x000fcc00078e0002 */
[----:B------:R-:W-:-:S05]  /*0120*/  IMAD.HI.U32 R4, R3, R6, RZ ;  /* 0x0000000603047227 */ /* 0x000fca00078e00ff */
[----:B------:R-:W-:-:S05]  /*0130*/  IADD3 R3, PT, PT, -R4, RZ, RZ ;  /* 0x000000ff04037210 */ /* 0x000fca0007ffe1ff */
[----:B------:R-:W-:-:S05]  /*0140*/  IMAD R2, R7, R3, R6 ;  /* 0x0000000307027224 */ /* 0x000fca00078e0206 */
[----:B------:R-:W-:-:S13]  /*0150*/  ISETP.GT.U32.AND P2, PT, R7, R2, PT ;  /* 0x000000020700720c */ /* 0x000fda0003f44070 */
[-C--:B------:R-:W-:Y:S02]  /*0160*/  @!P2 IADD3 R2, PT, PT, R2, -R7.reuse, RZ ;  /* 0x800000070202a210 */ /* 0x080fe40007ffe0ff */
[----:B------:R-:W-:Y:S02]  /*0170*/  @!P2 IADD3 R4, PT, PT, R4, 0x1, RZ ;  /* 0x000000010404a810 */ /* 0x000fe40007ffe0ff */
[----:B------:R-:W-:Y:S02]  /*0180*/  ISETP.GE.U32.AND P0, PT, R2, R7, PT ;  /* 0x000000070200720c */ /* 0x000fe40003f06070 */
[----:B------:R-:W-:Y:S02]  /*0190*/  LOP3.LUT R2, R0, R13, RZ, 0x3c, !PT ;  /* 0x0000000d00027212 */ /* 0x000fe400078e3cff */
[----:B------:R-:W-:Y:S02]  /*01a0*/  ISETP.NE.AND P2, PT, R13, RZ, PT ;  /* 0x000000ff0d00720c */ /* 0x000fe40003f45270 */
[----:B------:R-:W-:-:S02]  /*01b0*/  ISETP.GE.AND P1, PT, R2, RZ, PT ;  /* 0x000000ff0200720c */ /* 0x000fc40003f26270 */
[----:B------:R-:W0:Y:S05]  /*01c0*/  LDC.64 R2, c[0x0][0x3a8] ;  /* 0x0000ea00ff027b82 */ /* 0x000e2a0000000a00 */
[----:B------:R-:W-:-:S06]  /*01d0*/  @P0 IADD3 R4, PT, PT, R4, 0x1, RZ ;  /* 0x0000000104040810 */ /* 0x000fcc0007ffe0ff */
[----:B------:R-:W-:Y:S02]  /*01e0*/  @!P1 IADD3 R4, PT, PT, -R4, RZ, RZ ;  /* 0x000000ff04049210 */ /* 0x000fe40007ffe1ff */
[----:B------:R-:W-:-:S05]  /*01f0*/  @!P2 LOP3.LUT R4, RZ, R13, RZ, 0x33, !PT ;  /* 0x0000000dff04a212 */ /* 0x000fca00078e33ff */
[----:B------:R-:W-:-:S05]  /*0200*/  IMAD R9, R4, R13, R13 ;  /* 0x0000000d04097224 */ /* 0x000fca00078e020d */
[----:B0-----:R-:W-:-:S04]  /*0210*/  IADD3 R9, PT, PT, R9, -R2, RZ ;  /* 0x8000000209097210 */ /* 0x001fc80007ffe0ff */
[----:B------:R-:W-:-:S04]  /*0220*/  ISETP.GT.AND P0, PT, R0, R9, PT ;  /* 0x000000090000720c */ /* 0x000fc80003f04270 */
[----:B------:R-:W-:-:S13]  /*0230*/  ISETP.GE.OR P0, PT, R0, R3, P0 ;  /* 0x000000030000720c */ /* 0x000fda0000706670 */
[----:B--2---:R-:W-:Y:S05]  /*0240*/  @P0 BRA `(.L_x_1) ;  /* 0x00000008008c0947 */ /* 0x004fea0003800000 */
[----:B------:R-:W-:-:S13]  /*0250*/  ISETP.GE.AND P0, PT, R2, 0x1, PT ;  /* 0x000000010200780c */ /* 0x000fda0003f06270 */
[----:B------:R-:W-:Y:S05]  /*0260*/  @!P0 BRA `(.L_x_2) ;  /* 0x0000000800708947 */ /* 0x000fea0003800000 */
[C---:B------:R-:W-:Y:S02]  /*0270*/  ISETP.GE.U32.AND P1, PT, R2.reuse, 0x8, PT ;  /* 0x000000080200780c */ /* 0x040fe40003f26070 */
[----:B------:R-:W-:Y:S02]  /*0280*/  LOP3.LUT R18, R2, 0x7, RZ, 0xc0, !PT ;  /* 0x0000000702127812 */ /* 0x000fe400078ec0ff */
[----:B------:R-:W-:Y:S02]  /*0290*/  MOV R11, RZ ;  /* 0x000000ff000b7202 */ /* 0x000fe40000000f00 */
[----:B------:R-:W-:-:S07]  /*02a0*/  ISETP.NE.AND P0, PT, R18, RZ, PT ;  /* 0x000000ff1200720c */ /* 0x000fce0003f05270 */
[----:B------:R-:W-:Y:S06]  /*02b0*/  @!P1 BRA `(.L_x_3) ;  /* 0x0000000400309947 */ /* 0x000fec0003800000 */
[----:B------:R-:W0:Y:S01]  /*02c0*/  LDCU.64 UR6, c[0x0][0x398] ;  /* 0x00007300ff0677ac */ /* 0x000e220008000a00 */
[----:B------:R-:W-:Y:S02]  /*02d0*/  LOP3.LUT R11, R2, 0x7ffffff8, RZ, 0xc0, !PT ;  /* 0x7ffffff8020b7812 */ /* 0x000fe400078ec0ff */
[----:B------:R-:W-:Y:S01]  /*02e0*/  MOV R14, R0 ;  /* 0x00000000000e7202 */ /* 0x000fe20000000f00 */
[----:B------:R-:W1:Y:S01]  /*02f0*/  LDCU.64 UR4, c[0x0][0x380] ;  /* 0x00007000ff0477ac */ /* 0x000e620008000a00 */
[----:B------:R-:W-:Y:S01]  /*0300*/  IADD3 R15, PT, PT, -R11, RZ, RZ ;  /* 0x000000ff0b0f7210 */ /* 0x000fe20007ffe1ff */
[----:B0-----:R-:W-:-:S04]  /*0310*/  UIADD3 UR6, UP0, UPT, UR6, 0x10, URZ ;  /* 0x0000001006067890 */ /* 0x001fc8000ff1e0ff */
[----:B------:R-:W-:Y:S02]  /*0320*/  UIADD3.X UR7, UPT, UPT, URZ, UR7, URZ, UP0, !UPT ;  /* 0x00000007ff077290 */ /* 0x000fe400087fe4ff */
[----:B-1----:R-:W-:Y:S01]  /*0330*/  UIADD3 UR4, UP1, UPT, UR4, 0x30, URZ ;  /* 0x0000003004047890 */ /* 0x002fe2000ff3e0ff */
[----:B------:R-:W-:-:S03]  /*0340*/  MOV R6, UR6 ;  /* 0x0000000600067c02 */ /* 0x000fc60008000f00 */
[----:B------:R-:W-:Y:S01]  /*0350*/  MOV R7, UR7 ;  /* 0x0000000700077c02 */ /* 0x000fe20008000f00 */
[----:B------:R-:W-:-:S12]  /*0360*/  UIADD3.X UR5, UPT, UPT, URZ, UR5, URZ, UP1, !UPT ;  /* 0x00000005ff057290 */ /* 0x000fd80008ffe4ff */
.L_x_4:
[----:B------:R-:W-:Y:S01]  /*0370*/  MOV R4, UR4 ;  /* 0x0000000400047c02 */ /* 0x000fe20008000f00 */
[----:B------:R-:W2:Y:S01]  /*0380*/  LDG.E R21, desc[UR8][R6.64+-0x10] ;  /* 0xfffff00806157981 */ /* 0x000ea2000c1e1900 */
[----:B------:R-:W-:-:S03]  /*0390*/  MOV R5, UR5 ;  /* 0x0000000500057c02 */ /* 0x000fc60008000f00 */
[----:B------:R-:W3:Y:S01]  /*03a0*/  LDG.E R16, desc[UR8][R6.64+-0xc] ;  /* 0xfffff40806107981 */ /* 0x000ee2000c1e1900 */
[----:B------:R-:W-:-:S05]  /*03b0*/  IMAD.WIDE R4, R14, 0xc, R4 ;  /* 0x0000000c0e047825 */ /* 0x000fca00078e0204 */
[----:B------:R-:W2:Y:S04]  /*03c0*/  LDG.E R17, desc[UR8][R4.64+-0x30] ;  /* 0xffffd00804117981 */ /* 0x000ea8000c1e1900 */
[----:B------:R-:W4:Y:S04]  /*03d0*/  LDG.E R20, desc[UR8][R4.64+-0x2c] ;  /* 0xffffd40804147981 */ /* 0x000f28000c1e1900 */
[----:B------:R-:W5:Y:S04]  /*03e0*/  LDG.E R22, desc[UR8][R4.64+-0x28] ;  /* 0xffffd80804167981 */ /* 0x000f68000c1e1900 */
[----:B------:R-:W3:Y:S04]  /*03f0*/  LDG.E R27, desc[UR8][R4.64+-0x20] ;  /* 0xffffe008041b7981 */ /* 0x000ee8000c1e1900 */
[----:B------:R-:W3:Y:S04]  /*0400*/  LDG.E R24, desc[UR8][R4.64+-0x24] ;  /* 0xffffdc0804187981 */ /* 0x000ee8000c1e1900 */
[----:B------:R-:W3:Y:S04]  /*0410*/  LDG.E R25, desc[UR8][R4.64+-0x1c] ;  /* 0xffffe40804197981 */ /* 0x000ee8000c1e1900 */
[----:B------:R-:W3:Y:S04]  /*0420*/  LDG.E R19, desc[UR8][R4.64+-0x14] ;  /* 0xffffec0804137981 */ /* 0x000ee8000c1e1900 */
[----:B------:R-:W3:Y:S04]  /*0430*/  LDG.E R23, desc[UR8][R4.64+-0x18] ;  /* 0xffffe80804177981 */ /* 0x000ee8000c1e1900 */
[----:B------:R-:W3:Y:S01]  /*0440*/  LDG.E R26, desc[UR8][R4.64+0x14] ;  /* 0x00001408041a7981 */ /* 0x000ee2000c1e1900 */
[----:B--2---:R-:W-:-:S03]  /*0450*/  FFMA R29, R21, R17, R12 ;  /* 0x00000011151d7223 */ /* 0x004fc6000000000c */
[----:B------:R-:W2:Y:S04]  /*0460*/  LDG.E R12, desc[UR8][R6.64+-0x8] ;  /* 0xfffff808060c7981 */ /* 0x000ea8000c1e1900 */
[----:B------:R-:W2:Y:S01]  /*0470*/  LDG.E R17, desc[UR8][R4.64+-0x10] ;  /* 0xfffff00804117981 */ /* 0x000ea2000c1e1900 */
[C---:B----4-:R-:W-:Y:S01]  /*0480*/  FFMA R20, R21.reuse, R20, R10 ;  /* 0x0000001415147223 */ /* 0x050fe2000000000a */
[----:B-----5:R-:W-:Y:S02]  /*0490*/  FFMA R22, R21, R22, R8 ;  /* 0x0000001615167223 */ /* 0x020fe40000000008 */
[----:B------:R-:W4:Y:S01]  /*04a0*/  LDG.E R10, desc[UR8][R6.64] ;  /* 0x00000008060a7981 */ /* 0x000f22000c1e1900 */
[----:B---3--:R-:W-:-:S03]  /*04b0*/  FFMA R20, R16, R27, R20 ;  /* 0x0000001b10147223 */ /* 0x008fc60000000014 */
[----:B------:R-:W4:Y:S01]  /*04c0*/  LDG.E R27, desc[UR8][R4.64] ;  /* 0x00000008041b7981 */ /* 0x000f22000c1e1900 */
[----:B------:R-:W-:-:S03]  /*04d0*/  FFMA R29, R16, R24, R29 ;  /* 0x00000018101d7223 */ /* 0x000fc6000000001d */
[----:B------:R-:W3:Y:S01]  /*04e0*/  LDG.E R24, desc[UR8][R4.64+-0xc] ;  /* 0xfffff40804187981 */ /* 0x000ee2000c1e1900 */
[----:B------:R-:W-:-:S03]  /*04f0*/  FFMA R25, R16, R25, R22 ;  /* 0x0000001910197223 */ /* 0x000fc60000000016 */
[----:B------:R-:W3:Y:S04]  /*0500*/  LDG.E R16, desc[UR8][R6.64+-0x4] ;  /* 0xfffffc0806107981 */ /* 0x000ee8000c1e1900 */
[----:B------:R-:W5:Y:S04]  /*0510*/  LDG.E R21, desc[UR8][R4.64+0x4] ;  /* 0x0000040804157981 */ /* 0x000f68000c1e1900 */
[----:B------:R-:W5:Y:S01]  /*0520*/  LDG.E R8, desc[UR8][R4.64+0xc] ;  /* 0x00000c0804087981 */ /* 0x000f62000c1e1900 */
[C---:B--2---:R-:W-:Y:S01]  /*0530*/  FFMA R22, R12.reuse, R19, R20 ;  /* 0x000000130c167223 */ /* 0x044fe20000000014 */
[----:B------:R-:W-:-:S02]  /*0540*/  FFMA R23, R12, R23, R29 ;  /* 0x000000170c177223 */ /* 0x000fc4000000001d */
[----:B------:R-:W2:Y:S04]  /*0550*/  LDG.E R20, desc[UR8][R4.64+-0x8] ;  /* 0xfffff80804147981 */ /* 0x000ea8000c1e1900 */
[----:B------:R-:W4:Y:S01]  /*0560*/  LDG.E R29, desc[UR8][R4.64+-0x4] ;  /* 0xfffffc08041d7981 */ /* 0x000f22000c1e1900 */
[----:B------:R-:W-:-:S03]  /*0570*/  FFMA R12, R12, R17, R25 ;  /* 0x000000110c0c7223 */ /* 0x000fc60000000019 */
[----:B------:R-:W5:Y:S04]  /*0580*/  LDG.E R19, desc[UR8][R4.64+0x8] ;  /* 0x0000080804137981 */ /* 0x000f68000c1e1900 */
[----:B------:R-:W5:Y:S01]  /*0590*/  LDG.E R17, desc[UR8][R6.64+0x4] ;  /* 0x0000040806117981 */ /* 0x000f62000c1e1900 */
[----:B---3--:R-:W-:-:S03]  /*05a0*/  FFMA R23, R16, R24, R23 ;  /* 0x0000001810177223 */ /* 0x008fc60000000017 */
[----:B------:R-:W3:Y:S01]  /*05b0*/  LDG.E R24, desc[UR8][R4.64+0x18] ;  /* 0x0000180804187981 */ /* 0x000ee2000c1e1900 */
[C---:B--2---:R-:W-:Y:S01]  /*05c0*/  FFMA R20, R16.reuse, R20, R22 ;  /* 0x0000001410147223 */ /* 0x044fe20000000016 */
[----:B----4-:R-:W-:Y:S01]  /*05d0*/  FFMA R22, R16, R29, R12 ;  /* 0x0000001d10167223 */ /* 0x010fe2000000000c */
[C---:B------:R-:W-:Y:S02]  /*05e0*/  FFMA R12, R10.reuse, R27, R23 ;  /* 0x0000001b0a0c7223 */ /* 0x040fe40000000017 */
[----:B------:R-:W2:Y:S01]  /*05f0*/  LDG.E R27, desc[UR8][R4.64+0x10] ;  /* 0x00001008041b7981 */ /* 0x000ea2000c1e1900 */
[C---:B-----5:R-:W-:Y:S01]  /*0600*/  FFMA R16, R10.reuse, R21, R20 ;  /* 0x000000150a107223 */ /* 0x060fe20000000014 */
[----:B------:R-:W-:Y:S02]  /*0610*/  FFMA R25, R10, R19, R22 ;  /* 0x000000130a197223 */ /* 0x000fe40000000016 */
[----:B------:R-:W3:Y:S01]  /*0620*/  LDG.E R19, desc[UR8][R6.64+0x8] ;  /* 0x0000080806137981 */ /* 0x000ee2000c1e1900 */
[----:B------:R-:W-:-:S03]  /*0630*/  FFMA R12, R17, R8, R12 ;  /* 0x00000008110c7223 */ /* 0x000fc6000000000c */
[----:B------:R-:W4:Y:S04]  /*0640*/  LDG.E R20, desc[UR8][R4.64+0x1c] ;  /* 0x00001c0804147981 */ /* 0x000f28000c1e1900 */
[----:B------:R-:W5:Y:S04]  /*0650*/  LDG.E R22, desc[UR8][R4.64+0x20] ;  /* 0x0000200804167981 */ /* 0x000f68000c1e1900 */
[----:B------:R-:W5:Y:S04]  /*0660*/  LDG.E R21, desc[UR8][R4.64+0x24] ;  /* 0x0000240804157981 */ /* 0x000f68000c1e1900 */
[----:B------:R-:W5:Y:S04]  /*0670*/  LDG.E R10, desc[UR8][R4.64+0x28] ;  /* 0x00002808040a7981 */ /* 0x000f68000c1e1900 */
[----:B------:R0:W5:Y:S04]  /*0680*/  LDG.E R8, desc[UR8][R6.64+0xc] ;  /* 0x00000c0806087981 */ /* 0x000168000c1e1900 */
[----:B------:R-:W5:Y:S01]  /*0690*/  LDG.E R23, desc[UR8][R4.64+0x2c] ;  /* 0x00002c0804177981 */ /* 0x000f62000c1e1900 */
[----:B------:R-:W-:-:S04]  /*06a0*/  IADD3 R15, PT, PT, R15, 0x8, RZ ;  /* 0x000000080f0f7810 */ /* 0x000fc80007ffe0ff */
[----:B------:R-:W-:Y:S01]  /*06b0*/  ISETP.NE.AND P1, PT, R15, RZ, PT ;  /* 0x000000ff0f00720c */ /* 0x000fe20003f25270 */
[C---:B------:R-:W-:Y:S01]  /*06c0*/  FFMA R25, R17.reuse, R26, R25 ;  /* 0x0000001a11197223 */ /* 0x040fe20000000019 */
[----:B0-----:R-:W-:Y:S02]  /*06d0*/  IADD3 R6, P2, PT, R6, 0x20, RZ ;  /* 0x0000002006067810 */ /* 0x001fe40007f5e0ff */
[----:B------:R-:W-:Y:S02]  /*06e0*/  IADD3 R14, PT, PT, R14, 0x8, RZ ;  /* 0x000000080e0e7810 */ /* 0x000fe40007ffe0ff */
[----:B------:R-:W-:Y:S01]  /*06f0*/  IADD3.X R7, PT, PT, RZ, R7, RZ, P2, !PT ;  /* 0x00000007ff077210 */ /* 0x000fe200017fe4ff */
[----:B--2---:R-:W-:Y:S01]  /*0700*/  FFMA R27, R17, R27, R16 ;  /* 0x0000001b111b7223 */ /* 0x004fe20000000010 */
[----:B---3--:R-:W-:-:S03]  /*0710*/  FFMA R17, R19, R24, R12 ;  /* 0x0000001813117223 */ /* 0x008fc6000000000c */
[C---:B----4-:R-:W-:Y:S01]  /*0720*/  FFMA R27, R19.reuse, R20, R27 ;  /* 0x00000014131b7223 */ /* 0x050fe2000000001b */
[----:B-----5:R-:W-:Y:S01]  /*0730*/  FFMA R22, R19, R22, R25 ;  /* 0x0000001613167223 */ /* 0x020fe20000000019 */
[C---:B------:R-:W-:Y:S02]  /*0740*/  FFMA R12, R8.reuse, R21, R17 ;  /* 0x00000015080c7223 */ /* 0x040fe40000000011 */
[C---:B------:R-:W-:Y:S01]  /*0750*/  FFMA R10, R8.reuse, R10, R27 ;  /* 0x0000000a080a7223 */ /* 0x040fe2000000001b */
[----:B------:R-:W-:Y:S01]  /*0760*/  FFMA R8, R8, R23, R22 ;  /* 0x0000001708087223 */ /* 0x000fe20000000016 */
[----:B------:R-:W-:Y:S06]  /*0770*/  @P1 BRA `(.L_x_4) ;  /* 0xfffffff800fc1947 */ /* 0x000fec000383ffff */
.L_x_3:
[----:B------:R-:W-:Y:S05]  /*0780*/  @!P0 BRA `(.L_x_2) ;  /* 0x0000000400288947 */ /* 0x000fea0003800000 */
[----:B------:R-:W-:Y:S02]  /*0790*/  ISETP.GE.U32.AND P0, PT, R18, 0x4, PT ;  /* 0x000000041200780c */ /* 0x000fe40003f06070 */
[----:B------:R-:W-:-:S04]  /*07a0*/  LOP3.LUT R27, R2, 0x3, RZ, 0xc0, !PT ;  /* 0x00000003021b7812 */ /* 0x000fc800078ec0ff */
[----:B------:R-:W-:-:S07]  /*07b0*/  ISETP.NE.AND P1, PT, R27, RZ, PT ;  /* 0x000000ff1b00720c */ /* 0x000fce0003f25270 */
[----:B------:R-:W-:Y:S06]  /*07c0*/  @!P0 BRA `(.L_x_5) ;  /* 0x0000000000888947 */ /* 0x000fec0003800000 */
[----:B------:R-:W0:Y:S01]  /*07d0*/  LDC.64 R4, c[0x0][0x380] ;  /* 0x0000e000ff047b82 */ /* 0x000e220000000a00 */
[----:B------:R-:W-:-:S07]  /*07e0*/  IADD3 R15, PT, PT, R0, R11, RZ ;  /* 0x0000000b000f7210 */ /* 0x000fce0007ffe0ff */
[----:B------:R-:W1:Y:S01]  /*07f0*/  LDC.64 R6, c[0x0][0x398] ;  /* 0x0000e600ff067b82 */ /* 0x000e620000000a00 */
[----:B0-----:R-:W-:-:S05]  /*0800*/  IMAD.WIDE R4, R15, 0xc, R4 ;  /* 0x0000000c0f047825 */ /* 0x001fca00078e0204 */
[----:B------:R-:W2:Y:S01]  /*0810*/  LDG.E R23, desc[UR8][R4.64] ;  /* 0x0000000804177981 */ /* 0x000ea2000c1e1900 */
[----:B-1----:R-:W-:-:S03]  /*0820*/  IMAD.WIDE.U32 R6, R11, 0x4, R6 ;  /* 0x000000040b067825 */ /* 0x002fc600078e0006 */
[----:B------:R-:W3:Y:S04]  /*0830*/  LDG.E R14, desc[UR8][R4.64+0x4] ;  /* 0x00000408040e7981 */ /* 0x000ee8000c1e1900 */
[----:B------:R-:W2:Y:S04]  /*0840*/  LDG.E R15, desc[UR8][R6.64] ;  /* 0x00000008060f7981 */ /* 0x000ea8000c1e1900 */
[----:B------:R-:W4:Y:S04]  /*0850*/  LDG.E R17, desc[UR8][R4.64+0x8] ;  /* 0x0000080804117981 */ /* 0x000f28000c1e1900 */
[----:B------:R-:W5:Y:S04]  /*0860*/  LDG.E R16, desc[UR8][R4.64+0xc] ;  /* 0x00000c0804107981 */ /* 0x000f68000c1e1900 */
[----:B------:R-:W5:Y:S04]  /*0870*/  LDG.E R18, desc[UR8][R4.64+0x10] ;  /* 0x0000100804127981 */ /* 0x000f68000c1e1900 */
[----:B------:R-:W5:Y:S04]  /*0880*/  LDG.E R19, desc[UR8][R6.64+0x4] ;  /* 0x0000040806137981 */ /* 0x000f68000c1e1900 */
[----:B------:R-:W5:Y:S04]  /*0890*/  LDG.E R20, desc[UR8][R4.64+0x14] ;  /* 0x0000140804147981 */ /* 0x000f68000c1e1900 */
[----:B------:R-:W5:Y:S04]  /*08a0*/  LDG.E R21, desc[UR8][R6.64+0x8] ;  /* 0x0000080806157981 */ /* 0x000f68000c1e1900 */
[----:B------:R-:W5:Y:S04]  /*08b0*/  LDG.E R28, desc[UR8][R4.64+0x18] ;  /* 0x00001808041c7981 */ /* 0x000f68000c1e1900 */
[----:B------:R-:W5:Y:S04]  /*08c0*/  LDG.E R26, desc[UR8][R4.64+0x1c] ;  /* 0x00001c08041a7981 */ /* 0x000f68000c1e1900 */
[----:B------:R-:W5:Y:S04]  /*08d0*/  LDG.E R24, desc[UR8][R4.64+0x20] ;  /* 0x0000200804187981 */ /* 0x000f68000c1e1900 */
[----:B------:R0:W5:Y:S04]  /*08e0*/  LDG.E R22, desc[UR8][R6.64+0xc] ;  /* 0x00000c0806167981 */ /* 0x000168000c1e1900 */
[----:B------:R-:W5:Y:S04]  /*08f0*/  LDG.E R25, desc[UR8][R4.64+0x24] ;  /* 0x0000240804197981 */ /* 0x000f68000c1e1900 */
[----:B------:R-:W5:Y:S01]  /*0900*/  LDG.E R29, desc[UR8][R4.64+0x2c] ;  /* 0x00002c08041d7981 */ /* 0x000f62000c1e1900 */
[----:B--2---:R-:W-:-:S03]  /*0910*/  FFMA R12, R15, R23, R12 ;  /* 0x000000170f0c7223 */ /* 0x004fc6000000000c */
[----:B------:R-:W2:Y:S01]  /*0920*/  LDG.E R23, desc[UR8][R4.64+0x28] ;  /* 0x0000280804177981 */ /* 0x000ea2000c1e1900 */
[C---:B---3--:R-:W-:Y:S01]  /*0930*/  FFMA R14, R15.reuse, R14, R10 ;  /* 0x0000000e0f0e7223 */ /* 0x048fe2000000000a */
[----:B----4-:R-:W-:Y:S01]  /*0940*/  FFMA R17, R15, R17, R8 ;  /* 0x000000110f117223 */ /* 0x010fe20000000008 */
[----:B------:R-:W-:Y:S01]  /*0950*/  IADD3 R11, PT, PT, R11, 0x4, RZ ;  /* 0x000000040b0b7810 */ /* 0x000fe20007ffe0ff */
[C---:B-----5:R-:W-:Y:S01]  /*0960*/  FFMA R12, R19.reuse, R16, R12 ;  /* 0x00000010130c7223 */ /* 0x060fe2000000000c */
[C---:B0-----:R-:W-:Y:S01]  /*0970*/  FFMA R7, R19.reuse, R18, R14 ;  /* 0x0000001213077223 */ /* 0x041fe2000000000e */
[----:B------:R-:W-:Y:S02]  /*0980*/  FFMA R17, R19, R20, R17 ;  /* 0x0000001413117223 */ /* 0x000fe40000000011 */
[C---:B------:R-:W-:Y:S01]  /*0990*/  FFMA R15, R21.reuse, R28, R12 ;  /* 0x0000001c150f7223 */ /* 0x040fe2000000000c */
[C---:B------:R-:W-:Y:S01]  /*09a0*/  FFMA R26, R21.reuse, R26, R7 ;  /* 0x0000001a151a7223 */ /* 0x040fe20000000007 */
[----:B------:R-:W-:-:S02]  /*09b0*/  FFMA R24, R21, R24, R17 ;  /* 0x0000001815187223 */ /* 0x000fc40000000011 */
[C---:B------:R-:W-:Y:S02]  /*09c0*/  FFMA R12, R22.reuse, R25, R15 ;  /* 0x00000019160c7223 */ /* 0x040fe4000000000f */
[C---:B------:R-:W-:Y:S01]  /*09d0*/  FFMA R8, R22.reuse, R29, R24 ;  /* 0x0000001d16087223 */ /* 0x040fe20000000018 */
[----:B--2---:R-:W-:-:S07]  /*09e0*/  FFMA R10, R22, R23, R26 ;  /* 0x00000017160a7223 */ /* 0x004fce000000001a */
.L_x_5:
[----:B------:R-:W-:Y:S05]  /*09f0*/  @!P1 BRA `(.L_x_2) ;  /* 0x00000000008c9947 */ /* 0x000fea0003800000 */
[----:B------:R-:W-:Y:S02]  /*0a00*/  ISETP.NE.AND P0, PT, R27, 0x1, PT ;  /* 0x000000011b00780c */ /* 0x000fe40003f05270 */
[----:B------:R-:W-:-:S04]  /*0a10*/  LOP3.LUT R4, R2, 0x1, RZ, 0xc0, !PT ;  /* 0x0000000102047812 */ /* 0x000fc800078ec0ff */
[----:B------:R-:W-:-:S07]  /*0a20*/  ISETP.NE.U32.AND P1, PT, R4, 0x1, PT ;  /* 0x000000010400780c */ /* 0x000fce0003f25070 */
[----:B------:R-:W0:Y:S01]  /*0a30*/  @P0 LDC.64 R18, c[0x0][0x398] ;  /* 0x0000e600ff120b82 */ /* 0x000e220000000a00 */
[----:B------:R-:W-:-:S07]  /*0a40*/  @P0 IADD3 R17, PT, PT, R0, R11, RZ ;  /* 0x0000000b00110210 */ /* 0x000fce0007ffe0ff */
[----:B------:R-:W1:Y:S08]  /*0a50*/  @P0 LDC.64 R4, c[0x0][0x380] ;  /* 0x0000e000ff040b82 */ /* 0x000e700000000a00 */
[----:B------:R-:W2:Y:S08]  /*0a60*/  @!P1 LDC.64 R14, c[0x0][0x398] ;  /* 0x0000e600ff0e9b82 */ /* 0x000eb00000000a00 */
[----:B------:R-:W3:Y:S01]  /*0a70*/  @!P1 LDC.64 R6, c[0x0][0x380] ;  /* 0x0000e000ff069b82 */ /* 0x000ee20000000a00 */
[C---:B0-----:R-:W-:Y:S01]  /*0a80*/  @P0 IMAD.WIDE.U32 R18, R11.reuse, 0x4, R18 ;  /* 0x000000040b120825 */ /* 0x041fe200078e0012 */
[----:B------:R-:W-:-:S03]  /*0a90*/  @P0 IADD3 R11, PT, PT, R11, 0x2, RZ ;  /* 0x000000020b0b0810 */ /* 0x000fc60007ffe0ff */
[----:B-1----:R-:W-:Y:S01]  /*0aa0*/  @P0 IMAD.WIDE R4, R17, 0xc, R4 ;  /* 0x0000000c11040825 */ /* 0x002fe200078e0204 */
[----:B------:R-:W-:Y:S01]  /*0ab0*/  @!P1 IADD3 R23, PT, PT, R0, R11, RZ ;  /* 0x0000000b00179210 */ /* 0x000fe20007ffe0ff */
[----:B------:R-:W4:Y:S04]  /*0ac0*/  @P0 LDG.E R17, desc[UR8][R18.64] ;  /* 0x0000000812110981 */ /* 0x000f28000c1e1900 */
[----:B------:R-:W4:Y:S01]  /*0ad0*/  @P0 LDG.E R20, desc[UR8][R4.64] ;  /* 0x0000000804140981 */ /* 0x000f22000c1e1900 */
[----:B--2---:R-:W-:-:S03]  /*0ae0*/  @!P1 IMAD.WIDE.U32 R14, R11, 0x4, R14 ;  /* 0x000000040b0e9825 */ /* 0x004fc600078e000e */
[----:B------:R-:W2:Y:S04]  /*0af0*/  @P0 LDG.E R21, desc[UR8][R4.64+0x4] ;  /* 0x0000040804150981 */ /* 0x000ea8000c1e1900 */
[----:B------:R-:W5:Y:S01]  /*0b00*/  @P0 LDG.E R11, desc[UR8][R4.64+0x8] ;  /* 0x00000808040b0981 */ /* 0x000f62000c1e1900 */
[----:B---3--:R-:W-:-:S03]  /*0b10*/  @!P1 IMAD.WIDE R6, R23, 0xc, R6 ;  /* 0x0000000c17069825 */ /* 0x008fc600078e0206 */
[----:B------:R-:W3:Y:S04]  /*0b20*/  @P0 LDG.E R16, desc[UR8][R18.64+0x4] ;  /* 0x0000040812100981 */ /* 0x000ee8000c1e1900 */
[----:B------:R-:W3:Y:S04]  /*0b30*/  @P0 LDG.E R22, desc[UR8][R4.64+0xc] ;  /* 0x00000c0804160981 */ /* 0x000ee8000c1e1900 */
[----:B------:R-:W3:Y:S04]  /*0b40*/  @P0 LDG.E R24, desc[UR8][R4.64+0x10] ;  /* 0x0000100804180981 */ /* 0x000ee8000c1e1900 */
[----:B------:R-:W3:Y:S04]  /*0b50*/  @P0 LDG.E R26, desc[UR8][R4.64+0x14] ;  /* 0x00001408041a0981 */ /* 0x000ee8000c1e1900 */
[----:B------:R-:W3:Y:S04]  /*0b60*/  @!P1 LDG.E R15, desc[UR8][R14.64] ;  /* 0x000000080e0f9981 */ /* 0x000ee8000c1e1900 */
[----:B------:R-:W3:Y:S04]  /*0b70*/  @!P1 LDG.E R18, desc[UR8][R6.64] ;  /* 0x0000000806129981 */ /* 0x000ee8000c1e1900 */
[----:B------:R-:W3:Y:S04]  /*0b80*/  @!P1 LDG.E R19, desc[UR8][R6.64+0x4] ;  /* 0x0000040806139981 */ /* 0x000ee8000c1e1900 */
[----:B------:R-:W3:Y:S01]  /*0b90*/  @!P1 LDG.E R23, desc[UR8][R6.64+0x8] ;  /* 0x0000080806179981 */ /* 0x000ee2000c1e1900 */
[C---:B----4-:R-:W-:Y:S01]  /*0ba0*/  @P0 FFMA R25, R17.reuse, R20, R12 ;  /* 0x0000001411190223 */ /* 0x050fe2000000000c */
[C---:B--2---:R-:W-:Y:S01]  /*0bb0*/  @P0 FFMA R21, R17.reuse, R21, R10 ;  /* 0x0000001511150223 */ /* 0x044fe2000000000a */
[----:B-----5:R-:W-:-:S02]  /*0bc0*/  @P0 FFMA R11, R17, R11, R8 ;  /* 0x0000000b110b0223 */ /* 0x020fc40000000008 */
[C---:B---3--:R-:W-:Y:S01]  /*0bd0*/  @P0 FFMA R12, R16.reuse, R22, R25 ;  /* 0x00000016100c0223 */ /* 0x048fe20000000019 */
[C---:B------:R-:W-:Y:S01]  /*0be0*/  @P0 FFMA R10, R16.reuse, R24, R21 ;  /* 0x00000018100a0223 */ /* 0x040fe20000000015 */
[----:B------:R-:W-:Y:S02]  /*0bf0*/  @P0 FFMA R8, R16, R26, R11 ;  /* 0x0000001a10080223 */ /* 0x000fe4000000000b */
[C---:B------:R-:W-:Y:S01]  /*0c00*/  @!P1 FFMA R12, R15.reuse, R18, R12 ;  /* 0x000000120f0c9223 */ /* 0x040fe2000000000c */
[C---:B------:R-:W-:Y:S01]  /*0c10*/  @!P1 FFMA R10, R15.reuse, R19, R10 ;  /* 0x000000130f0a9223 */ /* 0x040fe2000000000a */
[----:B------:R-:W-:-:S07]  /*0c20*/  @!P1 FFMA R8, R15, R23, R8 ;  /* 0x000000170f089223 */ /* 0x000fce0000000008 */
.L_x_2:
[----:B------:R-:W0:Y:S02]  /*0c30*/  LDC.64 R4, c[0x0][0x388] ;  /* 0x0000e200ff047b82 */ /* 0x000e240000000a00 */
[----:B0-----:R-:W-:-:S05]  /*0c40*/  IMAD.WIDE R4, R0, 0xc, R4 ;  /* 0x0000000c00047825 */ /* 0x001fca00078e0204 */
[----:B------:R0:W-:Y:S04]  /*0c50*/  STG.E desc[UR8][R4.64], R12 ;  /* 0x0000000c04007986 */ /* 0x0001e8000c101908 */
[----:B------:R0:W-:Y:S04]  /*0c60*/  STG.E desc[UR8][R4.64+0x4], R10 ;  /* 0x0000040a04007986 */ /* 0x0001e8000c101908 */
[----:B------:R0:W-:Y:S02]  /*0c70*/  STG.E desc[UR8][R4.64+0x8], R8 ;  /* 0x0000080804007986 */ /* 0x0001e4000c101908 */
.L_x_1:
[----:B------:R-:W-:Y:S05]  /*0c80*/  BSYNC.RECONVERGENT B0 ;  /* 0x0000000000007941 */ /* 0x000fea0003800200 */
.L_x_0:
[----:B------:R-:W-:Y:S01]  /*0c90*/  BAR.SYNC.DEFER_BLOCKING 0x0 ;  /* 0x0000000000007b1d */ /* 0x000fe20000010000 */
[----:B0-----:R-:W-:Y:S02]  /*0ca0*/  IADD3 R4, PT, PT, -R2, 0x1, RZ ;  /* 0x0000000102047810 */ /* 0x001fe40007ffe1ff */
[----:B------:R-:W-:-:S03]  /*0cb0*/  ISETP.GT.AND P0, PT, R0, R9, PT ;  /* 0x000000090000720c */ /* 0x000fc60003f04270 */
[----:B------:R-:W-:-:S05]  /*0cc0*/  IMAD R3, R13, R4, R3 ;  /* 0x000000040d037224 */ /* 0x000fca00078e0203 */
[----:B------:R-:W-:-:S13]  /*0cd0*/  ISETP.GE.OR P0, PT, R0, R3, P0 ;  /* 0x000000030000720c */ /* 0x000fda0000706670 */
[----:B------:R-:W-:Y:S05]  /*0ce0*/  @P0 EXIT ;  /* 0x000000000000094d */ /* 0x000fea0003800000 */
[----:B------:R-:W-:-:S13]  /*0cf0*/  ISETP.GE.AND P0, PT, R2, 0x1, PT ;  /* 0x000000010200780c */ /* 0x000fda0003f06270 */
[----:B------:R-:W-:Y:S05]  /*0d00*/  @!P0 BRA `(.L_x_6) ;  /* 0x0000000800948947 */ /* 0x000fea0003800000 */
[C---:B------:R-:W-:Y:S01]  /*0d10*/  ISETP.GE.U32.AND P1, PT, R2.reuse, 0x8, PT ;  /* 0x000000080200780c */ /* 0x040fe20003f26070 */
[----:B------:R-:W-:Y:S01]  /*0d20*/  HFMA2 R3, -RZ, RZ, 0, 0 ;  /* 0x00000000ff037431 */ /* 0x000fe200000001ff */
[----:B------:R-:W-:-:S04]  /*0d30*/  LOP3.LUT R25, R2, 0x7, RZ, 0xc0, !PT ;  /* 0x0000000702197812 */ /* 0x000fc800078ec0ff */
[----:B------:R-:W-:-:S07]  /*0d40*/  ISETP.NE.AND P0, PT, R25, RZ, PT ;  /* 0x000000ff1900720c */ /* 0x000fce0003f05270 */
[----:B------:R-:W-:Y:S06]  /*0d50*/  @!P1 BRA `(.L_x_7) ;  /* 0x00000004003c9947 */ /* 0x000fec0003800000 */
[----:B------:R-:W0:Y:S01]  /*0d60*/  LDCU.64 UR4, c[0x0][0x398] ;  /* 0x00007300ff0477ac */ /* 0x000e220008000a00 */
[----:B------:R-:W-:Y:S02]  /*0d70*/  LOP3.LUT R3, R2, 0x7ffffff8, RZ, 0xc0, !PT ;  /* 0x7ffffff802037812 */ /* 0x000fe400078ec0ff */
[----:B------:R-:W-:Y:S02]  /*0d80*/  MOV R12, R0 ;  /* 0x00000000000c7202 */ /* 0x000fe40000000f00 */
[----:B------:R-:W-:Y:S01]  /*0d90*/  IADD3 R14, PT, PT, -R3, RZ, RZ ;  /* 0x000000ff030e7210 */ /* 0x000fe20007ffe1ff */
[----:B0-----:R-:W-:-:S04]  /*0da0*/  UIADD3 UR4, UP0, UPT, UR4, 0x10, URZ ;  /* 0x0000001004047890 */ /* 0x001fc8000ff1e0ff */
[----:B------:R-:W-:Y:S02]  /*0db0*/  UIADD3.X UR5, UPT, UPT, URZ, UR5, URZ, UP0, !UPT ;  /* 0x00000005ff057290 */ /* 0x000fe400087fe4ff */
[----:B------:R-:W-:-:S04]  /*0dc0*/  MOV R4, UR4 ;  /* 0x0000000400047c02 */ /* 0x000fc80008000f00 */
[----:B------:R-:W-:-:S07]  /*0dd0*/  MOV R5, UR5 ;  /* 0x0000000500057c02 */ /* 0x000fce0008000f00 */
.L_x_8:
[----:B------:R-:W0:Y:S01]  /*0de0*/  LDC.64 R10, c[0x0][0x388] ;  /* 0x0000e200ff0a7b82 */ /* 0x000e220000000a00 */
[----:B------:R-:W2:Y:S04]  /*0df0*/  LDG.E R28, desc[UR8][R4.64+-0x10] ;  /* 0xfffff008041c7981 */ /* 0x000ea8000c1e1900 */
[----:B------:R-:W3:Y:S04]  /*0e00*/  LDG.E R21, desc[UR8][R4.64+-0xc] ;  /* 0xfffff40804157981 */ /* 0x000ee8000c1e1900 */
[----:B------:R-:W4:Y:S01]  /*0e10*/  LDG.E R26, desc[UR8][R4.64+-0x8] ;  /* 0xfffff808041a7981 */ /* 0x000f22000c1e1900 */
[----:B0-----:R-:W-:-:S05]  /*0e20*/  IMAD.WIDE R10, R12, 0xc, R10 ;  /* 0x0000000c0c0a7825 */ /* 0x001fca00078e020a */
[----:B------:R-:W2:Y:S04]  /*0e30*/  LDG.E R16, desc[UR8][R10.64] ;  /* 0x000000080a107981 */ /* 0x000ea8000c1e1900 */
[----:B------:R-:W5:Y:S04]  /*0e40*/  LDG.E R8, desc[UR8][R10.64+0x4] ;  /* 0x000004080a087981 */ /* 0x000f68000c1e1900 */
[----:B------:R0:W3:Y:S02]  /*0e50*/  LDG.E R27, desc[UR8][R10.64+0x8] ;  /* 0x000008080a1b7981 */ /* 0x0000e4000c1e1900 */
[----:B0-----:R-:W-:-:S05]  /*0e60*/  IMAD.WIDE R10, R13, 0xc, R10 ;  /* 0x0000000c0d0a7825 */ /* 0x001fca00078e020a */
[----:B------:R-:W4:Y:S04]  /*0e70*/  LDG.E R22, desc[UR8][R10.64] ;  /* 0x000000080a167981 */ /* 0x000f28000c1e1900 */
[----:B------:R-:W4:Y:S04]  /*0e80*/  LDG.E R24, desc[UR8][R10.64+0x4] ;  /* 0x000004080a187981 */ /* 0x000f28000c1e1900 */
[----:B------:R-:W4:Y:S01]  /*0e90*/  LDG.E R20, desc[UR8][R10.64+0x8] ;  /* 0x000008080a147981 */ /* 0x000f22000c1e1900 */
[----:B------:R-:W-:-:S05]  /*0ea0*/  IMAD.WIDE R6, R13, 0xc, R10 ;  /* 0x0000000c0d067825 */ /* 0x000fca00078e020a */
[----:B------:R-:W4:Y:S04]  /*0eb0*/  LDG.E R18, desc[UR8][R6.64] ;  /* 0x0000000806127981 */ /* 0x000f28000c1e1900 */
[----:B------:R-:W4:Y:S04]  /*0ec0*/  LDG.E R17, desc[UR8][R6.64+0x4] ;  /* 0x0000040806117981 */ /* 0x000f28000c1e1900 */
[----:B------:R3:W4:Y:S01]  /*0ed0*/  LDG.E R15, desc[UR8][R6.64+0x8] ;  /* 0x00000808060f7981 */ /* 0x000722000c1e1900 */
[C---:B--2---:R-:W-:Y:S01]  /*0ee0*/  FFMA R16, R28.reuse, R16, R9 ;  /* 0x000000101c107223 */ /* 0x044fe20000000009 */
[----:B-----5:R-:W-:Y:S01]  /*0ef0*/  FFMA R19, R28, R8, R19 ;  /* 0x000000081c137223 */ /* 0x020fe20000000013 */
[----:B------:R-:W-:-:S04]  /*0f00*/  IMAD.WIDE R8, R13, 0xc, R6 ;  /* 0x0000000c0d087825 */ /* 0x000fc800078e0206 */
[----:B---3--:R-:W-:Y:S02]  /*0f10*/  FFMA R7, R28, R27, R23 ;  /* 0x0000001b1c077223 */ /* 0x008fe40000000017 */
[----:B------:R-:W2:Y:S01]  /*0f20*/  LDG.E R23, desc[UR8][R4.64+-0x4] ;  /* 0xfffffc0804177981 */ /* 0x000ea2000c1e1900 */
[----:B------:R-:W-:-:S03]  /*0f30*/  IMAD.WIDE R10, R13, 0xc, R8 ;  /* 0x0000000c0d0a7825 */ /* 0x000fc600078e0208 */
[----:B------:R-:W2:Y:S04]  /*0f40*/  LDG.E R28, desc[UR8][R8.64] ;  /* 0x00000008081c7981 */ /* 0x000ea8000c1e1900 */
[----:B------:R-:W3:Y:S04]  /*0f50*/  LDG.E R27, desc[UR8][R8.64+0x4] ;  /* 0x00000408081b7981 */ /* 0x000ee8000c1e1900 */
[----:B------:R0:W5:Y:S01]  /*0f60*/  LDG.E R29, desc[UR8][R8.64+0x8] ;  /* 0x00000808081d7981 */ /* 0x000162000c1e1900 */
[----:B----4-:R-:W-:-:S03]  /*0f70*/  FFMA R6, R21, R22, R16 ;  /* 0x0000001615067223 */ /* 0x010fc60000000010 */
[----:B------:R-:W4:Y:S01]  /*0f80*/  LDG.E R16, desc[UR8][R10.64] ;  /* 0x000000080a107981 */ /* 0x000f22000c1e1900 */
[----:B------:R-:W-:-:S03]  /*0f90*/  FFMA R24, R21, R24, R19 ;  /* 0x0000001815187223 */ /* 0x000fc60000000013 */
[----:B------:R-:W4:Y:S01]  /*0fa0*/  LDG.E R19, desc[UR8][R4.64] ;  /* 0x0000000804137981 */ /* 0x000f22000c1e1900 */
[----:B------:R-:W-:-:S03]  /*0fb0*/  FFMA R21, R21, R20, R7 ;  /* 0x0000001415157223 */ /* 0x000fc60000000007 */
[----:B------:R-:W4:Y:S04]  /*0fc0*/  LDG.E R20, desc[UR8][R10.64+0x4] ;  /* 0x000004080a147981 */ /* 0x000f28000c1e1900 */
[----:B------:R1:W4:Y:S01]  /*0fd0*/  LDG.E R22, desc[UR8][R10.64+0x8] ;  /* 0x000008080a167981 */ /* 0x000322000c1e1900 */
[----:B------:R-:W-:Y:S01]  /*0fe0*/  FFMA R18, R26, R18, R6 ;  /* 0x000000121a127223 */ /* 0x000fe20000000006 */
[----:B------:R-:W-:-:S04]  /*0ff0*/  IMAD.WIDE R6, R13, 0xc, R10 ;  /* 0x0000000c0d067825 */ /* 0x000fc800078e020a */
[C---:B------:R-:W-:Y:S01]  /*1000*/  FFMA R24, R26.reuse, R17, R24 ;  /* 0x000000111a187223 */ /* 0x040fe20000000018 */
[----:B------:R-:W-:Y:S01]  /*1010*/  FFMA R26, R26, R15, R21 ;  /* 0x0000000f1a1a7223 */ /* 0x000fe20000000015 */
[C---:B0-----:R-:W-:Y:S01]  /*1020*/  IMAD.WIDE R8, R13.reuse, 0xc, R6 ;  /* 0x0000000c0d087825 */ /* 0x041fe200078e0206 */
[----:B------:R-:W4:Y:S04]  /*1030*/  LDG.E R21, desc[UR8][R6.64] ;  /* 0x0000000806157981 */ /* 0x000f28000c1e1900 */
[----:B------:R-:W4:Y:S01]  /*1040*/  LDG.E R17, desc[UR8][R6.64+0x4] ;  /* 0x0000040806117981 */ /* 0x000f22000c1e1900 */
[----:B-1----:R-:W-:-:S03]  /*1050*/  IMAD.WIDE R10, R13, 0xc, R8 ;  /* 0x0000000c0d0a7825 */ /* 0x002fc600078e0208 */
[----:B------:R-:W4:Y:S04]  /*1060*/  LDG.E R15, desc[UR8][R6.64+0x8] ;  /* 0x00000808060f7981 */ /* 0x000f28000c1e1900 */
[----:B------:R-:W4:Y:S04]  /*1070*/  LDG.E R6, desc[UR8][R4.64+0xc] ;  /* 0x00000c0804067981 */ /* 0x000f28000c1e1900 */
[----:B------:R-:W4:Y:S01]  /*1080*/  LDG.E R7, desc[UR8][R10.64+0x8] ;  /* 0x000008080a077981 */ /* 0x000f22000c1e1900 */
[C---:B--2---:R-:W-:Y:S01]  /*1090*/  FFMA R28, R23.reuse, R28, R18 ;  /* 0x0000001c171c7223 */ /* 0x044fe20000000012 */
[----:B---3--:R-:W-:-:S02]  /*10a0*/  FFMA R18, R23, R27, R24 ;  /* 0x0000001b17127223 */ /* 0x008fc40000000018 */
[----:B------:R-:W2:Y:S01]  /*10b0*/  LDG.E R27, desc[UR8][R4.64+0x4] ;  /* 0x00000408041b7981 */ /* 0x000ea2000c1e1900 */
[----:B-----5:R-:W-:-:S03]  /*10c0*/  FFMA R29, R23, R29, R26 ;  /* 0x0000001d171d7223 */ /* 0x020fc6000000001a */
[----:B------:R0:W3:Y:S04]  /*10d0*/  LDG.E R23, desc[UR8][R4.64+0x8] ;  /* 0x0000080804177981 */ /* 0x0000e8000c1e1900 */
[----:B------:R-:W3:Y:S01]  /*10e0*/  LDG.E R26, desc[UR8][R8.64+0x8] ;  /* 0x00000808081a7981 */ /* 0x000ee2000c1e1900 */
[----:B----4-:R-:W-:-:S03]  /*10f0*/  FFMA R24, R19, R16, R28 ;  /* 0x0000001013187223 */ /* 0x010fc6000000001c */
[----:B------:R-:W4:Y:S04]  /*1100*/  LDG.E R28, desc[UR8][R8.64] ;  /* 0x00000008081c7981 */ /* 0x000f28000c1e1900 */
[----:B------:R4:W5:Y:S01]  /*1110*/  LDG.E R16, desc[UR8][R8.64+0x4] ;  /* 0x0000040808107981 */ /* 0x000962000c1e1900 */
[C---:B------:R-:W-:Y:S01]  /*1120*/  FFMA R18, R19.reuse, R20, R18 ;  /* 0x0000001413127223 */ /* 0x040fe20000000012 */
[----:B------:R-:W-:Y:S02]  /*1130*/  FFMA R22, R19, R22, R29 ;  /* 0x0000001613167223 */ /* 0x000fe4000000001d */
[----:B------:R-:W5:Y:S04]  /*1140*/  LDG.E R29, desc[UR8][R10.64] ;  /* 0x000000080a1d7981 */ /* 0x000f68000c1e1900 */
[----:B------:R-:W5:Y:S01]  /*1150*/  LDG.E R19, desc[UR8][R10.64+0x4] ;  /* 0x000004080a137981 */ /* 0x000f62000c1e1900 */
[----:B------:R-:W-:-:S04]  /*1160*/  IADD3 R14, PT, PT, R14, 0x8, RZ ;  /* 0x000000080e0e7810 */ /* 0x000fc80007ffe0ff */
[----:B------:R-:W-:Y:S02]  /*1170*/  ISETP.NE.AND P1, PT, R14, RZ, PT ;  /* 0x000000ff0e00720c */ /* 0x000fe40003f25270 */
[----:B0-----:R-:W-:Y:S02]  /*1180*/  IADD3 R4, P2, PT, R4, 0x20, RZ ;  /* 0x0000002004047810 */ /* 0x001fe40007f5e0ff */
[----:B------:R-:W-:Y:S02]  /*1190*/  LEA R12, R13, R12, 0x3 ;  /* 0x0000000c0d0c7211 */ /* 0x000fe400078e18ff */
[----:B------:R-:W-:Y:S01]  /*11a0*/  IADD3.X R5, PT, PT, RZ, R5, RZ, P2, !PT ;  /* 0x00000005ff057210 */ /* 0x000fe200017fe4ff */
[C---:B--2---:R-:W-:Y:S01]  /*11b0*/  FFMA R24, R27.reuse, R21, R24 ;  /* 0x000000151b187223 */ /* 0x044fe20000000018 */
[C---:B------:R-:W-:Y:S01]  /*11c0*/  FFMA R17, R27.reuse, R17, R18 ;  /* 0x000000111b117223 */ /* 0x040fe20000000012 */
[----:B------:R-:W-:-:S04]  /*11d0*/  FFMA R15, R27, R15, R22 ;  /* 0x0000000f1b0f7223 */ /* 0x000fc80000000016 */
[C---:B---3--:R-:W-:Y:S01]  /*11e0*/  FFMA R26, R23.reuse, R26, R15 ;  /* 0x0000001a171a7223 */ /* 0x048fe2000000000f */
[C---:B----4-:R-:W-:Y:S01]  /*11f0*/  FFMA R9, R23.reuse, R28, R24 ;  /* 0x0000001c17097223 */ /* 0x050fe20000000018 */
[----:B-----5:R-:W-:Y:S02]  /*1200*/  FFMA R16, R23, R16, R17 ;  /* 0x0000001017107223 */ /* 0x020fe40000000011 */
[C---:B------:R-:W-:Y:S01]  /*1210*/  FFMA R23, R6.reuse, R7, R26 ;  /* 0x0000000706177223 */ /* 0x040fe2000000001a */
[C---:B------:R-:W-:Y:S01]  /*1220*/  FFMA R9, R6.reuse, R29, R9 ;  /* 0x0000001d06097223 */ /* 0x040fe20000000009 */
[----:B------:R-:W-:Y:S01]  /*1230*/  FFMA R19, R6, R19, R16 ;  /* 0x0000001306137223 */ /* 0x000fe20000000010 */
[----:B------:R-:W-:Y:S06]  /*1240*/  @P1 BRA `(.L_x_8) ;  /* 0xfffffff800e41947 */ /* 0x000fec000383ffff */
.L_x_7:
[----:B------:R-:W-:Y:S05]  /*1250*/  @!P0 BRA `(.L_x_6) ;  /* 0x0000000400408947 */ /* 0x000fea0003800000 */
[----:B------:R-:W-:Y:S02]  /*1260*/  ISETP.GE.U32.AND P0, PT, R25, 0x4, PT ;  /* 0x000000041900780c */ /* 0x000fe40003f06070 */
[----:B------:R-:W-:-:S04]  /*1270*/  LOP3.LUT R26, R2, 0x3, RZ, 0xc0, !PT ;  /* 0x00000003021a7812 */ /* 0x000fc800078ec0ff */
[----:B------:R-:W-:-:S07]  /*1280*/  ISETP.NE.AND P1, PT, R26, RZ, PT ;  /* 0x000000ff1a00720c */ /* 0x000fce0003f25270 */
[----:B------:R-:W-:Y:S06]  /*1290*/  @!P0 BRA `(.L_x_9) ;  /* 0x0000000000948947 */ /* 0x000fec0003800000 */
[----:B------:R-:W0:Y:S01]  /*12a0*/  LDC.64 R24, c[0x0][0x388] ;  /* 0x0000e200ff187b82 */ /* 0x000e220000000a00 */
[----:B------:R-:W-:-:S07]  /*12b0*/  IMAD R7, R3, R13, R0 ;  /* 0x0000000d03077224 */ /* 0x000fce00078e0200 */
[----:B------:R-:W1:Y:S01]  /*12c0*/  LDC.64 R4, c[0x0][0x398] ;  /* 0x0000e600ff047b82 */ /* 0x000e620000000a00 */
[----:B0-----:R-:W-:-:S05]  /*12d0*/  IMAD.WIDE R24, R7, 0xc, R24 ;  /* 0x0000000c07187825 */ /* 0x001fca00078e0218 */
[----:B------:R-:W2:Y:S01]  /*12e0*/  LDG.E R20, desc[UR8][R24.64] ;  /* 0x0000000818147981 */ /* 0x000ea2000c1e1900 */
[----:B------:R-:W-:-:S03]  /*12f0*/  IMAD.WIDE R10, R13, 0xc, R24 ;  /* 0x0000000c0d0a7825 */ /* 0x000fc600078e0218 */
[----:B------:R-:W3:Y:S01]  /*1300*/  LDG.E R18, desc[UR8][R24.64+0x4] ;  /* 0x0000040818127981 */ /* 0x000ee2000c1e1900 */
[----:B-1----:R-:W-:-:S03]  /*1310*/  IMAD.WIDE.U32 R4, R3, 0x4, R4 ;  /* 0x0000000403047825 */ /* 0x002fc600078e0004 */
[----:B------:R-:W4:Y:S01]  /*1320*/  LDG.E R16, desc[UR8][R24.64+0x8] ;  /* 0x0000080818107981 */ /* 0x000f22000c1e1900 */
[----:B------:R-:W-:-:S03]  /*1330*/  IMAD.WIDE R6, R13, 0xc, R10 ;  /* 0x0000000c0d067825 */ /* 0x000fc600078e020a */
[----:B------:R-:W2:Y:S04]  /*1340*/  LDG.E R12, desc[UR8][R4.64] ;  /* 0x00000008040c7981 */ /* 0x000ea8000c1e1900 */
[----:B------:R-:W5:Y:S01]  /*1350*/  LDG.E R8, desc[UR8][R4.64+0x4] ;  /* 0x0000040804087981 */ /* 0x000f62000c1e1900 */
[----:B------:R-:W-:-:S03]  /*1360*/  IMAD.WIDE R14, R13, 0xc, R6 ;  /* 0x0000000c0d0e7825 */ /* 0x000fc600078e0206 */
        /* <DEDUP_REMOVED lines=10> */
[----:B------:R-:W5:Y:S01]  /*1410*/  LDG.E R15, desc[UR8][R14.64+0x8] ;  /* 0x000008080e0f7981 */ /* 0x000f62000c1e1900 */
[----:B------:R-:W-:Y:S01]  /*1420*/  IADD3 R3, PT, PT, R3, 0x4, RZ ;  /* 0x0000000403037810 */ /* 0x000fe20007ffe0ff */
[C---:B--2---:R-:W-:Y:S01]  /*1430*/  FFMA R9, R12.reuse, R20, R9 ;  /* 0x000000140c097223 */ /* 0x044fe20000000009 */
[C---:B---3--:R-:W-:Y:S01]  /*1440*/  FFMA R18, R12.reuse, R18, R19 ;  /* 0x000000120c127223 */ /* 0x048fe20000000013 */
[----:B----4-:R-:W-:-:S02]  /*1450*/  FFMA R16, R12, R16, R23 ;  /* 0x000000100c107223 */ /* 0x010fc40000000017 */
[C---:B-----5:R-:W-:Y:S01]  /*1460*/  FFMA R9, R8.reuse, R21, R9 ;  /* 0x0000001508097223 */ /* 0x060fe20000000009 */
[C---:B------:R-:W-:Y:S01]  /*1470*/  FFMA R18, R8.reuse, R17, R18 ;  /* 0x0000001108127223 */ /* 0x040fe20000000012 */
[----:B------:R-:W-:Y:S02]  /*1480*/  FFMA R29, R8, R29, R16 ;  /* 0x0000001d081d7223 */ /* 0x000fe40000000010 */
[C---:B------:R-:W-:Y:S01]  /*1490*/  FFMA R9, R22.reuse, R27, R9 ;  /* 0x0000001b16097223 */ /* 0x040fe20000000009 */
[C---:B------:R-:W-:Y:S01]  /*14a0*/  FFMA R18, R22.reuse, R25, R18 ;  /* 0x0000001916127223 */ /* 0x040fe20000000012 */
[----:B------:R-:W-:Y:S02]  /*14b0*/  FFMA R24, R22, R24, R29 ;  /* 0x0000001816187223 */ /* 0x000fe4000000001d */
[C---:B------:R-:W-:Y:S01]  /*14c0*/  FFMA R9, R28.reuse, R7, R9 ;  /* 0x000000071c097223 */ /* 0x040fe20000000009 */
[C---:B------:R-:W-:Y:S01]  /*14d0*/  FFMA R19, R28.reuse, R5, R18 ;  /* 0x000000051c137223 */ /* 0x040fe20000000012 */
[----:B------:R-:W-:-:S07]  /*14e0*/  FFMA R23, R28, R15, R24 ;  /* 0x0000000f1c177223 */ /* 0x000fce0000000018 */
.L_x_9:
[----:B------:R-:W-:Y:S05]  /*14f0*/  @!P1 BRA `(.L_x_6) ;  /* 0x0000000000989947 */ /* 0x000fea0003800000 */
[----:B------:R-:W-:Y:S02]  /*1500*/  ISETP.NE.AND P0, PT, R26, 0x1, PT ;  /* 0x000000011a00780c */ /* 0x000fe40003f05270 */
[----:B------:R-:W-:-:S04]  /*1510*/  LOP3.LUT R2, R2, 0x1, RZ, 0xc0, !PT ;  /* 0x0000000102027812 */ /* 0x000fc800078ec0ff */
[----:B------:R-:W-:-:S07]  /*1520*/  ISETP.NE.U32.AND P1, PT, R2, 0x1, PT ;  /* 0x000000010200780c */ /* 0x000fce0003f25070 */
[----:B------:R-:W-:Y:S06]  /*1530*/  @!P0 BRA `(.L_x_10) ;  /* 0x0000000000548947 */ /* 0x000fec0003800000 */
[----:B------:R-:W0:Y:S01]  /*1540*/  LDC.64 R6, c[0x0][0x388] ;  /* 0x0000e200ff067b82 */ /* 0x000e220000000a00 */
[----:B------:R-:W-:-:S07]  /*1550*/  IMAD R11, R3, R13, R0 ;  /* 0x0000000d030b7224 */ /* 0x000fce00078e0200 */
[----:B------:R-:W1:Y:S01]  /*1560*/  LDC.64 R4, c[0x0][0x398] ;  /* 0x0000e600ff047b82 */ /* 0x000e620000000a00 */
[----:B0-----:R-:W-:-:S05]  /*1570*/  IMAD.WIDE R10, R11, 0xc, R6 ;  /* 0x0000000c0b0a7825 */ /* 0x001fca00078e0206 */
[----:B------:R-:W2:Y:S01]  /*1580*/  LDG.E R8, desc[UR8][R10.64] ;  /* 0x000000080a087981 */ /* 0x000ea2000c1e1900 */
[----:B-1----:R-:W-:-:S03]  /*1590*/  IMAD.WIDE.U32 R6, R3, 0x4, R4 ;  /* 0x0000000403067825 */ /* 0x002fc600078e0004 */
[----:B------:R-:W3:Y:S01]  /*15a0*/  LDG.E R12, desc[UR8][R10.64+0x4] ;  /* 0x000004080a0c7981 */ /* 0x000ee2000c1e1900 */
[----:B------:R-:W-:-:S03]  /*15b0*/  IMAD.WIDE R4, R13, 0xc, R10 ;  /* 0x0000000c0d047825 */ /* 0x000fc600078e020a */
[----:B------:R-:W2:Y:S04]  /*15c0*/  LDG.E R2, desc[UR8][R6.64] ;  /* 0x0000000806027981 */ /* 0x000ea8000c1e1900 */
[----:B------:R-:W4:Y:S04]  /*15d0*/  LDG.E R14, desc[UR8][R10.64+0x8] ;  /* 0x000008080a0e7981 */ /* 0x000f28000c1e1900 */
        /* <DEDUP_REMOVED lines=10> */
[----:B------:R-:W-:-:S07]  /*1680*/  FFMA R23, R15, R21, R14 ;  /* 0x000000150f177223 */ /* 0x000fce000000000e */
.L_x_10:
[----:B------:R-:W-:Y:S05]  /*1690*/  @P1 BRA `(.L_x_6) ;  /* 0x0000000000301947 */ /* 0x000fea0003800000 */
[----:B------:R-:W0:Y:S01]  /*16a0*/  LDC.64 R4, c[0x0][0x398] ;  /* 0x0000e600ff047b82 */ /* 0x000e220000000a00 */
[----:B------:R-:W-:-:S07]  /*16b0*/  IMAD R13, R3, R13, R0 ;  /* 0x0000000d030d7224 */ /* 0x000fce00078e0200 */
[----:B------:R-:W1:Y:S01]  /*16c0*/  LDC.64 R6, c[0x0][0x388] ;  /* 0x0000e200ff067b82 */ /* 0x000e620000000a00 */
[----:B0-----:R-:W-:-:S06]  /*16d0*/  IMAD.WIDE.U32 R2, R3, 0x4, R4 ;  /* 0x0000000403027825 */ /* 0x001fcc00078e0004 */
[----:B------:R-:W2:Y:S01]  /*16e0*/  LDG.E R2, desc[UR8][R2.64] ;  /* 0x0000000802027981 */ /* 0x000ea2000c1e1900 */
[----:B-1----:R-:W-:-:S05]  /*16f0*/  IMAD.WIDE R4, R13, 0xc, R6 ;  /* 0x0000000c0d047825 */ /* 0x002fca00078e0206 */
[----:B------:R-:W2:Y:S04]  /*1700*/  LDG.E R6, desc[UR8][R4.64] ;  /* 0x0000000804067981 */ /* 0x000ea8000c1e1900 */
[----:B------:R-:W3:Y:S04]  /*1710*/  LDG.E R8, desc[UR8][R4.64+0x4] ;  /* 0x0000040804087981 */ /* 0x000ee8000c1e1900 */
[----:B------:R-:W4:Y:S01]  /*1720*/  LDG.E R10, desc[UR8][R4.64+0x8] ;  /* 0x00000808040a7981 */ /* 0x000f22000c1e1900 */
[C---:B--2---:R-:W-:Y:S01]  /*1730*/  FFMA R9, R2.reuse, R6, R9 ;  /* 0x0000000602097223 */ /* 0x044fe20000000009 */
[C---:B---3--:R-:W-:Y:S01]  /*1740*/  FFMA R19, R2.reuse, R8, R19 ;  /* 0x0000000802137223 */ /* 0x048fe20000000013 */
[----:B----4-:R-:W-:-:S07]  /*1750*/  FFMA R23, R2, R10, R23 ;  /* 0x0000000a02177223 */ /* 0x010fce0000000017 */
.L_x_6:
[----:B------:R-:W0:Y:S02]  /*1760*/  LDC.64 R2, c[0x0][0x390] ;  /* 0x0000e400ff027b82 */ /* 0x000e240000000a00 */
[----:B0-----:R-:W-:-:S05]  /*1770*/  IMAD.WIDE R2, R0, 0xc, R2 ;  /* 0x0000000c00027825 */ /* 0x001fca00078e0202 */
[----:B------:R-:W-:Y:S04]  /*1780*/  STG.E desc[UR8][R2.64], R9 ;  /* 0x0000000902007986 */ /* 0x000fe8000c101908 */
[----:B------:R-:W-:Y:S04]  /*1790*/  STG.E desc[UR8][R2.64+0x4], R19 ;  /* 0x0000041302007986 */ /* 0x000fe8000c101908 */
[----:B------:R-:W-:Y:S01]  /*17a0*/  STG.E desc[UR8][R2.64+0x8], R23 ;  /* 0x0000081702007986 */ /* 0x000fe2000c101908 */
[----:B------:R-:W-:Y:S05]  /*17b0*/  EXIT ;  /* 0x000000000000794d */ /* 0x000fea0003800000 */
.L_x_11:
[----:B------:R-:W-:-:S00]  /*17c0*/  BRA `(.L_x_11) ;  /* 0xfffffffc00fc7947 */ /* 0x000fc0000383ffff */
[----:B------:R-:W-:-:S00]  /*17d0*/  NOP ;  /* 0x0000000000007918 */ /* 0x000fc00000000000 */
        /* <DEDUP_REMOVED lines=10> */
.L_x_12:


//--------------------- .nv.shared.reserved.0     --------------------------
	.section	.nv.shared.reserved.0,"aw",@nobits
	.weak		__nv_reservedSMEM_offset_0_alias
	.size		__nv_reservedSMEM_offset_0_alias, 0, 64
	.other		__nv_reservedSMEM_offset_0_alias,@"STO_CUDA_RESERVED_SHARED STV_DEFAULT"
__nv_reservedSMEM_offset_0_alias:
	.zero		0
	.zero		64


//--------------------- .nv.constant0._Z15convolution_gpuP5PixelS0_S0_Pfiiii --------------------------
	.section	.nv.constant0._Z15convolution_gpuP5PixelS0_S0_Pfiiii,"a",@progbits
	.sectionflags	@""
	.align	4
.nv.constant0._Z15convolution_gpuP5PixelS0_S0_Pfiiii:
	.zero		944


//--------------------- SYMBOLS --------------------------

	.type		.nv.reservedSmem.offset0,@object
	.size		.nv.reservedSmem.offset0,0x4
